//
// Generated by NVIDIA NVVM Compiler
//
// Compiler Build ID: CL-36424714
// Cuda compilation tools, release 13.0, V13.0.88
// Based on NVVM 20.0.0
//

.version 9.0
.target sm_100
.address_size 64

	// .globl	GroupNormKernel
.extern .shared .align 16 .b8 share_mem[];

.visible .entry GroupNormKernel(
	.param .u32 GroupNormKernel_param_0,
	.param .u32 GroupNormKernel_param_1,
	.param .u32 GroupNormKernel_param_2,
	.param .u32 GroupNormKernel_param_3,
	.param .f32 GroupNormKernel_param_4,
	.param .u64 .ptr .align 1 GroupNormKernel_param_5,
	.param .u64 .ptr .align 1 GroupNormKernel_param_6,
	.param .u64 .ptr .align 1 GroupNormKernel_param_7,
	.param .u64 .ptr .align 1 GroupNormKernel_param_8,
	.param .u64 .ptr .align 1 GroupNormKernel_param_9,
	.param .u64 .ptr .align 1 GroupNormKernel_param_10
)
{
	.reg .pred 	%p<37>;
	.reg .b32 	%r<76>;
	.reg .b32 	%f<177>;
	.reg .b64 	%rd<32>;

	ld.param.u32 	%r26, [GroupNormKernel_param_0];
	ld.param.u32 	%r27, [GroupNormKernel_param_1];
	ld.param.u32 	%r28, [GroupNormKernel_param_2];
	ld.param.u64 	%rd14, [GroupNormKernel_param_5];
	cvta.to.global.u64 	%rd1, %rd14;
	mov.u32 	%r72, %ctaid.x;
	setp.ge.u32 	%p1, %r72, %r26;
	@%p1 bra 	$L__BB0_33;
	ld.param.u64 	%rd31, [GroupNormKernel_param_10];
	ld.param.u64 	%rd30, [GroupNormKernel_param_9];
	ld.param.u64 	%rd29, [GroupNormKernel_param_8];
	ld.param.u64 	%rd28, [GroupNormKernel_param_7];
	ld.param.u64 	%rd27, [GroupNormKernel_param_6];
	cvta.to.global.u64 	%rd15, %rd30;
	cvta.to.global.u64 	%rd16, %rd31;
	add.s32 	%r30, %r27, 3;
	shr.s32 	%r31, %r30, 31;
	shr.u32 	%r32, %r31, 30;
	add.s32 	%r33, %r30, %r32;
	shr.s32 	%r2, %r33, 2;
	mov.u32 	%r3, %tid.x;
	mov.u32 	%r4, %ntid.x;
	mul.wide.u32 	%rd17, %r72, 4;
	add.s64 	%rd2, %rd15, %rd17;
	add.s64 	%rd3, %rd16, %rd17;
	cvta.to.global.u64 	%rd4, %rd27;
	cvta.to.global.u64 	%rd5, %rd28;
	cvta.to.global.u64 	%rd6, %rd29;
$L__BB0_2:
	setp.ge.s32 	%p2, %r3, %r2;
	mul.lo.s32 	%r34, %r72, %r27;
	cvt.u64.u32 	%rd7, %r34;
	mov.f32 	%f159, 0f00000000;
	mov.f32 	%f160, %f159;
	mov.f32 	%f161, %f159;
	@%p2 bra 	$L__BB0_9;
	mov.f32 	%f161, 0f00000000;
	mov.u32 	%r73, %r3;
	mov.f32 	%f160, %f161;
	mov.f32 	%f159, %f161;
$L__BB0_4:
	shl.b32 	%r7, %r73, 2;
	setp.ge.s32 	%p3, %r7, %r27;
	@%p3 bra 	$L__BB0_9;
	cvt.s64.s32 	%rd18, %r7;
	add.s64 	%rd19, %rd18, %rd7;
	shl.b64 	%rd20, %rd19, 2;
	add.s64 	%rd8, %rd1, %rd20;
	ld.global.f32 	%f60, [%rd8];
	add.f32 	%f161, %f161, 0f3F800000;
	sub.f32 	%f61, %f60, %f159;
	div.rn.f32 	%f62, %f61, %f161;
	add.f32 	%f159, %f159, %f62;
	sub.f32 	%f63, %f60, %f159;
	fma.rn.f32 	%f160, %f61, %f63, %f160;
	add.s32 	%r35, %r7, 1;
	setp.ge.s32 	%p4, %r35, %r27;
	@%p4 bra 	$L__BB0_9;
	ld.global.f32 	%f64, [%rd8+4];
	add.f32 	%f161, %f161, 0f3F800000;
	sub.f32 	%f65, %f64, %f159;
	div.rn.f32 	%f66, %f65, %f161;
	add.f32 	%f159, %f159, %f66;
	sub.f32 	%f67, %f64, %f159;
	fma.rn.f32 	%f160, %f65, %f67, %f160;
	add.s32 	%r36, %r7, 2;
	setp.ge.s32 	%p5, %r36, %r27;
	@%p5 bra 	$L__BB0_9;
	ld.global.f32 	%f68, [%rd8+8];
	add.f32 	%f161, %f161, 0f3F800000;
	sub.f32 	%f69, %f68, %f159;
	div.rn.f32 	%f70, %f69, %f161;
	add.f32 	%f159, %f159, %f70;
	sub.f32 	%f71, %f68, %f159;
	fma.rn.f32 	%f160, %f69, %f71, %f160;
	add.s32 	%r37, %r7, 3;
	setp.ge.s32 	%p6, %r37, %r27;
	@%p6 bra 	$L__BB0_9;
	ld.global.f32 	%f72, [%rd8+12];
	add.f32 	%f161, %f161, 0f3F800000;
	sub.f32 	%f73, %f72, %f159;
	div.rn.f32 	%f74, %f73, %f161;
	add.f32 	%f159, %f159, %f74;
	sub.f32 	%f75, %f72, %f159;
	fma.rn.f32 	%f160, %f73, %f75, %f160;
	add.s32 	%r73, %r73, %r4;
	setp.lt.s32 	%p7, %r73, %r2;
	@%p7 bra 	$L__BB0_4;
$L__BB0_9:
	mov.b32 	%r38, %f159;
	shfl.sync.down.b32	%r9|%p8, %r38, 16, 31, -1;
	mov.b32 	%r39, %f160;
	shfl.sync.down.b32	%r10|%p9, %r39, 16, 31, -1;
	mov.b32 	%r40, %f161;
	shfl.sync.down.b32	%r41|%p10, %r40, 16, 31, -1;
	mov.b32 	%f19, %r41;
	setp.eq.f32 	%p11, %f19, 0f00000000;
	@%p11 bra 	$L__BB0_11;
	mov.b32 	%f76, %r10;
	mov.b32 	%f77, %r9;
	add.f32 	%f20, %f161, %f19;
	add.f32 	%f78, %f160, %f76;
	sub.f32 	%f79, %f159, %f77;
	mul.f32 	%f80, %f79, %f79;
	mul.f32 	%f81, %f161, %f80;
	mul.f32 	%f82, %f81, %f19;
	div.rn.f32 	%f83, %f82, %f20;
	add.f32 	%f160, %f78, %f83;
	mul.f32 	%f84, %f77, %f19;
	fma.rn.f32 	%f85, %f159, %f161, %f84;
	div.rn.f32 	%f159, %f85, %f20;
	mov.f32 	%f161, %f20;
$L__BB0_11:
	mov.b32 	%r42, %f159;
	shfl.sync.down.b32	%r11|%p12, %r42, 8, 31, -1;
	mov.b32 	%r43, %f160;
	shfl.sync.down.b32	%r12|%p13, %r43, 8, 31, -1;
	mov.b32 	%r44, %f161;
	shfl.sync.down.b32	%r45|%p14, %r44, 8, 31, -1;
	mov.b32 	%f26, %r45;
	setp.eq.f32 	%p15, %f26, 0f00000000;
	@%p15 bra 	$L__BB0_13;
	mov.b32 	%f86, %r12;
	mov.b32 	%f87, %r11;
	add.f32 	%f27, %f161, %f26;
	add.f32 	%f88, %f160, %f86;
	sub.f32 	%f89, %f159, %f87;
	mul.f32 	%f90, %f89, %f89;
	mul.f32 	%f91, %f161, %f90;
	mul.f32 	%f92, %f91, %f26;
	div.rn.f32 	%f93, %f92, %f27;
	add.f32 	%f160, %f88, %f93;
	mul.f32 	%f94, %f87, %f26;
	fma.rn.f32 	%f95, %f159, %f161, %f94;
	div.rn.f32 	%f159, %f95, %f27;
	mov.f32 	%f161, %f27;
$L__BB0_13:
	mov.b32 	%r46, %f159;
	shfl.sync.down.b32	%r13|%p16, %r46, 4, 31, -1;
	mov.b32 	%r47, %f160;
	shfl.sync.down.b32	%r14|%p17, %r47, 4, 31, -1;
	mov.b32 	%r48, %f161;
	shfl.sync.down.b32	%r49|%p18, %r48, 4, 31, -1;
	mov.b32 	%f33, %r49;
	setp.eq.f32 	%p19, %f33, 0f00000000;
	@%p19 bra 	$L__BB0_15;
	mov.b32 	%f96, %r14;
	mov.b32 	%f97, %r13;
	add.f32 	%f34, %f161, %f33;
	add.f32 	%f98, %f160, %f96;
	sub.f32 	%f99, %f159, %f97;
	mul.f32 	%f100, %f99, %f99;
	mul.f32 	%f101, %f161, %f100;
	mul.f32 	%f102, %f101, %f33;
	div.rn.f32 	%f103, %f102, %f34;
	add.f32 	%f160, %f98, %f103;
	mul.f32 	%f104, %f97, %f33;
	fma.rn.f32 	%f105, %f159, %f161, %f104;
	div.rn.f32 	%f159, %f105, %f34;
	mov.f32 	%f161, %f34;
$L__BB0_15:
	mov.b32 	%r50, %f159;
	shfl.sync.down.b32	%r15|%p20, %r50, 2, 31, -1;
	mov.b32 	%r51, %f160;
	shfl.sync.down.b32	%r16|%p21, %r51, 2, 31, -1;
	mov.b32 	%r52, %f161;
	shfl.sync.down.b32	%r53|%p22, %r52, 2, 31, -1;
	mov.b32 	%f40, %r53;
	setp.eq.f32 	%p23, %f40, 0f00000000;
	@%p23 bra 	$L__BB0_17;
	mov.b32 	%f106, %r16;
	mov.b32 	%f107, %r15;
	add.f32 	%f41, %f161, %f40;
	add.f32 	%f108, %f160, %f106;
	sub.f32 	%f109, %f159, %f107;
	mul.f32 	%f110, %f109, %f109;
	mul.f32 	%f111, %f161, %f110;
	mul.f32 	%f112, %f111, %f40;
	div.rn.f32 	%f113, %f112, %f41;
	add.f32 	%f160, %f108, %f113;
	mul.f32 	%f114, %f107, %f40;
	fma.rn.f32 	%f115, %f159, %f161, %f114;
	div.rn.f32 	%f159, %f115, %f41;
	mov.f32 	%f161, %f41;
$L__BB0_17:
	mov.b32 	%r54, %f159;
	shfl.sync.down.b32	%r17|%p24, %r54, 1, 31, -1;
	mov.b32 	%r55, %f160;
	shfl.sync.down.b32	%r18|%p25, %r55, 1, 31, -1;
	mov.b32 	%r56, %f161;
	shfl.sync.down.b32	%r57|%p26, %r56, 1, 31, -1;
	mov.b32 	%f47, %r57;
	setp.eq.f32 	%p27, %f47, 0f00000000;
	@%p27 bra 	$L__BB0_19;
	mov.b32 	%f116, %r18;
	mov.b32 	%f117, %r17;
	add.f32 	%f48, %f161, %f47;
	add.f32 	%f118, %f160, %f116;
	sub.f32 	%f119, %f159, %f117;
	mul.f32 	%f120, %f119, %f119;
	mul.f32 	%f121, %f161, %f120;
	mul.f32 	%f122, %f121, %f47;
	div.rn.f32 	%f123, %f122, %f48;
	add.f32 	%f160, %f118, %f123;
	mul.f32 	%f124, %f117, %f47;
	fma.rn.f32 	%f125, %f159, %f161, %f124;
	div.rn.f32 	%f159, %f125, %f48;
	mov.f32 	%f161, %f48;
$L__BB0_19:
	and.b32  	%r58, %r3, 31;
	setp.ne.s32 	%p28, %r58, 0;
	@%p28 bra 	$L__BB0_21;
	shr.u32 	%r59, %r3, 5;
	mov.u32 	%r60, share_mem;
	mad.lo.s32 	%r61, %r59, 12, %r60;
	st.shared.f32 	[%r61], %f159;
	st.shared.f32 	[%r61+4], %f160;
	st.shared.f32 	[%r61+8], %f161;
$L__BB0_21:
	setp.lt.u32 	%p29, %r4, 64;
	bar.sync 	0;
	@%p29 bra 	$L__BB0_27;
	shr.u32 	%r74, %r4, 6;
$L__BB0_23:
	mov.u32 	%r20, %r74;
	setp.ge.u32 	%p30, %r3, %r20;
	@%p30 bra 	$L__BB0_26;
	mov.u32 	%r62, share_mem;
	mad.lo.s32 	%r63, %r3, 12, %r62;
	mad.lo.s32 	%r21, %r20, 12, %r63;
	ld.shared.f32 	%f54, [%r21+8];
	setp.eq.f32 	%p31, %f54, 0f00000000;
	@%p31 bra 	$L__BB0_26;
	ld.shared.f32 	%f126, [%r63+8];
	add.f32 	%f127, %f126, %f54;
	ld.shared.f32 	%f128, [%r63+4];
	ld.shared.f32 	%f129, [%r21+4];
	add.f32 	%f130, %f128, %f129;
	ld.shared.f32 	%f131, [%r63];
	ld.shared.f32 	%f132, [%r21];
	sub.f32 	%f133, %f131, %f132;
	mul.f32 	%f134, %f133, %f133;
	mul.f32 	%f135, %f126, %f134;
	mul.f32 	%f136, %f54, %f135;
	div.rn.f32 	%f137, %f136, %f127;
	add.f32 	%f138, %f130, %f137;
	st.shared.f32 	[%r63+4], %f138;
	mul.f32 	%f139, %f54, %f132;
	fma.rn.f32 	%f140, %f126, %f131, %f139;
	div.rn.f32 	%f141, %f140, %f127;
	st.shared.f32 	[%r63], %f141;
	st.shared.f32 	[%r63+8], %f127;
$L__BB0_26:
	shr.u32 	%r74, %r20, 1;
	setp.gt.u32 	%p32, %r20, 1;
	@%p32 bra 	$L__BB0_23;
$L__BB0_27:
	setp.ne.s32 	%p33, %r3, 0;
	bar.sync 	0;
	@%p33 bra 	$L__BB0_29;
	ld.param.f32 	%f155, [GroupNormKernel_param_4];
	ld.shared.v2.f32 	{%f142, %f143}, [share_mem];
	st.global.f32 	[%rd2], %f142;
	cvt.rn.f32.s32 	%f144, %r27;
	div.rn.f32 	%f145, %f143, %f144;
	add.f32 	%f146, %f155, %f145;
	sqrt.rn.f32 	%f147, %f146;
	rcp.rn.f32 	%f148, %f147;
	st.shared.f32 	[share_mem+4], %f148;
	st.global.f32 	[%rd3], %f148;
$L__BB0_29:
	setp.ge.s32 	%p34, %r3, %r27;
	bar.sync 	0;
	@%p34 bra 	$L__BB0_32;
	ld.shared.v2.f32 	{%f55, %f56}, [share_mem];
	mov.u32 	%r75, %r3;
$L__BB0_31:
	ld.param.u32 	%r71, [GroupNormKernel_param_3];
	cvt.u32.u64 	%r66, %rd7;
	add.s32 	%r67, %r75, %r66;
	div.s32 	%r68, %r67, %r71;
	rem.s32 	%r69, %r68, %r28;
	mul.wide.s32 	%rd21, %r67, 4;
	add.s64 	%rd22, %rd1, %rd21;
	ld.global.f32 	%f149, [%rd22];
	sub.f32 	%f150, %f149, %f55;
	mul.f32 	%f151, %f150, %f56;
	mul.wide.s32 	%rd23, %r69, 4;
	add.s64 	%rd24, %rd4, %rd23;
	ld.global.f32 	%f152, [%rd24];
	add.s64 	%rd25, %rd5, %rd23;
	ld.global.f32 	%f153, [%rd25];
	fma.rn.f32 	%f154, %f151, %f152, %f153;
	add.s64 	%rd26, %rd6, %rd21;
	st.global.f32 	[%rd26], %f154;
	add.s32 	%r75, %r75, %r4;
	setp.lt.s32 	%p35, %r75, %r27;
	@%p35 bra 	$L__BB0_31;
$L__BB0_32:
	mov.u32 	%r70, %nctaid.x;
	add.s32 	%r72, %r72, %r70;
	setp.lt.u32 	%p36, %r72, %r26;
	@%p36 bra 	$L__BB0_2;
$L__BB0_33:
	ret;

}


// ===== COMPILED SASS (sm_100) =====

	.target	sm_100

	.elftype	@"ET_EXEC"


//--------------------- .note.nv.tkinfo           --------------------------
	.section	.note.nv.tkinfo,"",@"SHT_NOTE"
	.sectionflags	@"SHF_NOTE_NV_TKINFO"
	.tkinfo
        /*0018*/ 	.word	0x00000002
        /*0030*/ 	.string	""
        /*0030*/ 	.string	"ptxas"
        /*0030*/ 	.string	"Cuda compilation tools, release 13.0, V13.0.88"
        /*0030*/ 	.string	"Build cuda_13.0.r13.0/compiler.36424714_0"
        /*0030*/ 	.string	"-arch sm_100 -m 64 "



//--------------------- .note.nv.cuinfo           --------------------------
	.section	.note.nv.cuinfo,"",@"SHT_NOTE"
	.sectionflags	@"SHF_NOTE_NV_CUINFO"
        /*0018*/ 	.short	0x0002
        /*001a*/ 	.short	0x0064
        /*001c*/ 	.short	0x0082
	.zero		2


//--------------------- .nv.info                  --------------------------
	.section	.nv.info,"",@"SHT_CUDA_INFO"
	.align	4


	//----- nvinfo : EIATTR_REGCOUNT
	.align		4
        /*0000*/ 	.byte	0x04, 0x2f
        /*0002*/ 	.short	(.L_1 - .L_0)
	.align		4
.L_0:
        /*0004*/ 	.word	index@(GroupNormKernel)
        /*0008*/ 	.word	0x00000024


	//----- nvinfo : EIATTR_FRAME_SIZE
	.align		4
.L_1:
        /*000c*/ 	.byte	0x04, 0x11
        /*000e*/ 	.short	(.L_3 - .L_2)
	.align		4
.L_2:
        /*0010*/ 	.word	index@($__internal_2_$__cuda_sm3x_div_rn_noftz_f32_slowpath)
        /*0014*/ 	.word	0x00000000


	//----- nvinfo : EIATTR_FRAME_SIZE
	.align		4
.L_3:
        /*0018*/ 	.byte	0x04, 0x11
        /*001a*/ 	.short	(.L_5 - .L_4)
	.align		4
.L_4:
        /*001c*/ 	.word	index@($__internal_1_$__cuda_sm20_sqrt_rn_f32_slowpath)
        /*0020*/ 	.word	0x00000000


	//----- nvinfo : EIATTR_FRAME_SIZE
	.align		4
.L_5:
        /*0024*/ 	.byte	0x04, 0x11
        /*0026*/ 	.short	(.L_7 - .L_6)
	.align		4
.L_6:
        /*0028*/ 	.word	index@($__internal_0_$__cuda_sm20_rcp_rn_f32_slowpath)
        /*002c*/ 	.word	0x00000000


	//----- nvinfo : EIATTR_FRAME_SIZE
	.align		4
.L_7:
        /*0030*/ 	.byte	0x04, 0x11
        /*0032*/ 	.short	(.L_9 - .L_8)
	.align		4
.L_8:
        /*0034*/ 	.word	index@(GroupNormKernel)
        /*0038*/ 	.word	0x00000000


	//----- nvinfo : EIATTR_MIN_STACK_SIZE
	.align		4
.L_9:
        /*003c*/ 	.byte	0x04, 0x12
        /*003e*/ 	.short	(.L_11 - .L_10)
	.align		4
.L_10:
        /*0040*/ 	.word	index@(GroupNormKernel)
        /*0044*/ 	.word	0x00000000
.L_11:


//--------------------- .nv.compat                --------------------------
	.section	.nv.compat,"",@"SHT_CUDA_COMPAT_INFO"
	.align	4
        /*0000*/ 	.byte	0x02, 0x09, 0x00, 0x00, 0x02, 0x02, 0x01, 0x00, 0x02, 0x05, 0x05, 0x00, 0x03, 0x07, 0x01, 0x01
        /*0010*/ 	.byte	0x02, 0x03, 0x00, 0x00, 0x02, 0x06, 0x01, 0x00, 0x04, 0x0b, 0x08, 0x00, 0x01, 0x00, 0x00, 0x00
        /*0020*/ 	.byte	0x00, 0x00, 0x00, 0x00


//--------------------- .nv.info.GroupNormKernel  --------------------------
	.section	.nv.info.GroupNormKernel,"",@"SHT_CUDA_INFO"
	.sectionflags	@""
	.align	4


	//----- nvinfo : EIATTR_CUDA_API_VERSION
	.align		4
        /*0000*/ 	.byte	0x04, 0x37
        /*0002*/ 	.short	(.L_13 - .L_12)
.L_12:
        /*0004*/ 	.word	0x00000082


	//----- nvinfo : EIATTR_KPARAM_INFO
	.align		4
.L_13:
        /*0008*/ 	.byte	0x04, 0x17
        /*000a*/ 	.short	(.L_15 - .L_14)
.L_14:
        /*000c*/ 	.word	0x00000000
        /*0010*/ 	.short	0x000a
        /*0012*/ 	.short	0x0040
        /*0014*/ 	.byte	0x00, 0xf5, 0x21, 0x00


	//----- nvinfo : EIATTR_KPARAM_INFO
	.align		4
.L_15:
        /*0018*/ 	.byte	0x04, 0x17
        /*001a*/ 	.short	(.L_17 - .L_16)
.L_16:
        /*001c*/ 	.word	0x00000000
        /*0020*/ 	.short	0x0009
        /*0022*/ 	.short	0x0038
        /*0024*/ 	.byte	0x00, 0xf5, 0x21, 0x00


	//----- nvinfo : EIATTR_KPARAM_INFO
	.align		4
.L_17:
        /*0028*/ 	.byte	0x04, 0x17
        /*002a*/ 	.short	(.L_19 - .L_18)
.L_18:
        /*002c*/ 	.word	0x00000000
        /*0030*/ 	.short	0x0008
        /*0032*/ 	.short	0x0030
        /*0034*/ 	.byte	0x00, 0xf5, 0x21, 0x00


	//----- nvinfo : EIATTR_KPARAM_INFO
	.align		4
.L_19:
        /*0038*/ 	.byte	0x04, 0x17
        /*003a*/ 	.short	(.L_21 - .L_20)
.L_20:
        /*003c*/ 	.word	0x00000000
        /*0040*/ 	.short	0x0007
        /*0042*/ 	.short	0x0028
        /*0044*/ 	.byte	0x00, 0xf5, 0x21, 0x00


	//----- nvinfo : EIATTR_KPARAM_INFO
	.align		4
.L_21:
        /*0048*/ 	.byte	0x04, 0x17
        /*004a*/ 	.short	(.L_23 - .L_22)
.L_22:
        /*004c*/ 	.word	0x00000000
        /*0050*/ 	.short	0x0006
        /*0052*/ 	.short	0x0020
        /*0054*/ 	.byte	0x00, 0xf5, 0x21, 0x00


	//----- nvinfo : EIATTR_KPARAM_INFO
	.align		4
.L_23:
        /*0058*/ 	.byte	0x04, 0x17
        /*005a*/ 	.short	(.L_25 - .L_24)
.L_24:
        /*005c*/ 	.word	0x00000000
        /*0060*/ 	.short	0x0005
        /*0062*/ 	.short	0x0018
        /*0064*/ 	.byte	0x00, 0xf5, 0x21, 0x00


	//----- nvinfo : EIATTR_KPARAM_INFO
	.align		4
.L_25:
        /*0068*/ 	.byte	0x04, 0x17
        /*006a*/ 	.short	(.L_27 - .L_26)
.L_26:
        /*006c*/ 	.word	0x00000000
        /*0070*/ 	.short	0x0004
        /*0072*/ 	.short	0x0010
        /*0074*/ 	.byte	0x00, 0xf0, 0x11, 0x00


	//----- nvinfo : EIATTR_KPARAM_INFO
	.align		4
.L_27:
        /*0078*/ 	.byte	0x04, 0x17
        /*007a*/ 	.short	(.L_29 - .L_28)
.L_28:
        /*007c*/ 	.word	0x00000000
        /*0080*/ 	.short	0x0003
        /*0082*/ 	.short	0x000c
        /*0084*/ 	.byte	0x00, 0xf0, 0x11, 0x00


	//----- nvinfo : EIATTR_KPARAM_INFO
	.align		4
.L_29:
        /*0088*/ 	.byte	0x04, 0x17
        /*008a*/ 	.short	(.L_31 - .L_30)
.L_30:
        /*008c*/ 	.word	0x00000000
        /*0090*/ 	.short	0x0002
        /*0092*/ 	.short	0x0008
        /*0094*/ 	.byte	0x00, 0xf0, 0x11, 0x00


	//----- nvinfo : EIATTR_KPARAM_INFO
	.align		4
.L_31:
        /*0098*/ 	.byte	0x04, 0x17
        /*009a*/ 	.short	(.L_33 - .L_32)
.L_32:
        /*009c*/ 	.word	0x00000000
        /*00a0*/ 	.short	0x0001
        /*00a2*/ 	.short	0x0004
        /*00a4*/ 	.byte	0x00, 0xf0, 0x11, 0x00


	//----- nvinfo : EIATTR_KPARAM_INFO
	.align		4
.L_33:
        /*00a8*/ 	.byte	0x04, 0x17
        /*00aa*/ 	.short	(.L_35 - .L_34)
.L_34:
        /*00ac*/ 	.word	0x00000000
        /*00b0*/ 	.short	0x0000
        /*00b2*/ 	.short	0x0000
        /*00b4*/ 	.byte	0x00, 0xf0, 0x11, 0x00


	//----- nvinfo : EIATTR_SPARSE_MMA_MASK
	.align		4
.L_35:
        /*00b8*/ 	.byte	0x03, 0x50
        /*00ba*/ 	.short	0x0000


	//----- nvinfo : EIATTR_MAXREG_COUNT
	.align		4
        /*00bc*/ 	.byte	0x03, 0x1b
        /*00be*/ 	.short	0x00ff


	//----- nvinfo : EIATTR_NUM_BARRIERS
	.align		4
        /*00c0*/ 	.byte	0x02, 0x4c
        /*00c2*/ 	.byte	0x01
	.zero		1


	//----- nvinfo : EIATTR_MERCURY_ISA_VERSION
	.align		4
        /*00c4*/ 	.byte	0x03, 0x5f
        /*00c6*/ 	.short	0x0101


	//----- nvinfo : EIATTR_COOP_GROUP_MASK_REGIDS
	.align		4
        /*00c8*/ 	.byte	0x04, 0x29
        /*00ca*/ 	.short	(.L_37 - .L_36)


	//   ....[0]....
.L_36:
        /*00cc*/ 	.word	0xffffffff


	//   ....[1]....
        /*00d0*/ 	.word	0xffffffff


	//   ....[2]....
        /*00d4*/ 	.word	0xffffffff


	//   ....[3]....
        /*00d8*/ 	.word	0xffffffff


	//   ....[4]....
        /*00dc*/ 	.word	0xffffffff


	//   ....[5]....
        /*00e0*/ 	.word	0xffffffff


	//   ....[6]....
        /*00e4*/ 	.word	0xffffffff


	//   ....[7]....
        /*00e8*/ 	.word	0xffffffff


	//   ....[8]....
        /*00ec*/ 	.word	0xffffffff


	//   ....[9]....
        /*00f0*/ 	.word	0xffffffff


	//   ....[10]....
        /*00f4*/ 	.word	0xffffffff


	//   ....[11]....
        /*00f8*/ 	.word	0xffffffff


	//   ....[12]....
        /*00fc*/ 	.word	0xffffffff


	//   ....[13]....
        /*0100*/ 	.word	0xffffffff


	//   ....[14]....
        /*0104*/ 	.word	0xffffffff


	//----- nvinfo : EIATTR_COOP_GROUP_INSTR_OFFSETS
	.align		4
.L_37:
        /*0108*/ 	.byte	0x04, 0x28
        /*010a*/ 	.short	(.L_39 - .L_38)


	//   ....[0]....
.L_38:
        /*010c*/ 	.word	0x00000840


	//   ....[1]....
        /*0110*/ 	.word	0x00000860


	//   ....[2]....
        /*0114*/ 	.word	0x00000870


	//   ....[3]....
        /*0118*/ 	.word	0x00000b20


	//   ....[4]....
        /*011c*/ 	.word	0x00000b40


	//   ....[5]....
        /*0120*/ 	.word	0x00000b50


	//   ....[6]....
        /*0124*/ 	.word	0x00000e00


	//   ....[7]....
        /*0128*/ 	.word	0x00000e20


	//   ....[8]....
        /*012c*/ 	.word	0x00000e30


	//   ....[9]....
        /*0130*/ 	.word	0x000010e0


	//   ....[10]....
        /*0134*/ 	.word	0x00001100


	//   ....[11]....
        /*0138*/ 	.word	0x00001110


	//   ....[12]....
        /*013c*/ 	.word	0x000013c0


	//   ....[13]....
        /*0140*/ 	.word	0x000013e0


	//   ....[14]....
        /*0144*/ 	.word	0x000013f0


	//----- nvinfo : EIATTR_VRC_CTA_INIT_COUNT
	.align		4
.L_39:
        /*0148*/ 	.byte	0x02, 0x4a
	.zero		1
	.zero		1


	//----- nvinfo : EIATTR_EXIT_INSTR_OFFSETS
	.align		4
        /*014c*/ 	.byte	0x04, 0x1c
        /*014e*/ 	.short	(.L_41 - .L_40)


	//   ....[0]....
.L_40:
        /*0150*/ 	.word	0x00000040


	//   ....[1]....
        /*0154*/ 	.word	0x00002440


	//----- nvinfo : EIATTR_CRS_STACK_SIZE
	.align		4
.L_41:
        /*0158*/ 	.byte	0x04, 0x1e
        /*015a*/ 	.short	(.L_43 - .L_42)
.L_42:
        /*015c*/ 	.word	0x00000000


	//----- nvinfo : EIATTR_CBANK_PARAM_SIZE
	.align		4
.L_43:
        /*0160*/ 	.byte	0x03, 0x19
        /*0162*/ 	.short	0x0048


	//----- nvinfo : EIATTR_PARAM_CBANK
	.align		4
        /*0164*/ 	.byte	0x04, 0x0a
        /*0166*/ 	.short	(.L_45 - .L_44)
	.align		4
.L_44:
        /*0168*/ 	.word	index@(.nv.constant0.GroupNormKernel)
        /*016c*/ 	.short	0x0380
        /*016e*/ 	.short	0x0048


	//----- nvinfo : EIATTR_SW_WAR
	.align		4
.L_45:
        /*0170*/ 	.byte	0x04, 0x36
        /*0172*/ 	.short	(.L_47 - .L_46)
.L_46:
        /*0174*/ 	.word	0x00000008
.L_47:


//--------------------- .nv.callgraph             --------------------------
	.section	.nv.callgraph,"",@"SHT_CUDA_CALLGRAPH"
	.align	4
	.sectionentsize	8
	.align		4
        /*0000*/ 	.word	0x00000000
	.align		4
        /*0004*/ 	.word	0xffffffff
	.align		4
        /*0008*/ 	.word	0x00000000
	.align		4
        /*000c*/ 	.word	0xfffffffe
	.align		4
        /*0010*/ 	.word	0x00000000
	.align		4
        /*0014*/ 	.word	0xfffffffd
	.align		4
        /*0018*/ 	.word	0x00000000
	.align		4
        /*001c*/ 	.word	0xfffffffc


//--------------------- .text.GroupNormKernel     --------------------------
	.section	.text.GroupNormKernel,"ax",@progbits
	.align	128
        .global         GroupNormKernel
        .type           GroupNormKernel,@function
        .size           GroupNormKernel,(.L_x_81 - GroupNormKernel)
        .other          GroupNormKernel,@"STO_CUDA_ENTRY STV_DEFAULT"
GroupNormKernel:
.text.GroupNormKernel:
[----:B------:R-:W-:Y:S08]  /*0000*/  LDC R1, c[0x0][0x37c] ;  /* 0x0000df00ff017b82 */ /* 0x000ff00000000800 */
[----:B------:R-:W0:Y:S08]  /*0010*/  S2UR UR6, SR_CTAID.X ;  /* 0x00000000000679c3 */ /* 0x000e300000002500 */
[----:B------:R-:W0:Y:S02]  /*0020*/  LDC R0, c[0x0][0x380] ;  /* 0x0000e000ff007b82 */ /* 0x000e240000000800 */
[----:B0-----:R-:W-:-:S13]  /*0030*/  ISETP.LE.U32.AND P0, PT, R0, UR6, PT ;  /* 0x0000000600007c0c */ /* 0x001fda000bf03070 */
[----:B------:R-:W-:Y:S05]  /*0040*/  @P0 EXIT ;  /* 0x000000000000094d */ /* 0x000fea0003800000 */
[----:B------:R-:W0:Y:S01]  /*0050*/  LDCU UR4, c[0x0][0x384] ;  /* 0x00007080ff0477ac */ /* 0x000e220008000800 */
[----:B------:R-:W1:Y:S01]  /*0060*/  LDC.64 R18, c[0x0][0x3b8] ;  /* 0x0000ee00ff127b82 */ /* 0x000e620000000a00 */
[----:B------:R-:W2:Y:S01]  /*0070*/  S2R R10, SR_TID.X ;  /* 0x00000000000a7919 */ /* 0x000ea20000002100 */
[----:B------:R-:W-:Y:S01]  /*0080*/  MOV R9, UR6 ;  /* 0x0000000600097c02 */ /* 0x000fe20008000f00 */
[----:B------:R-:W3:Y:S01]  /*0090*/  LDCU UR7, c[0x0][0x360] ;  /* 0x00006c00ff0777ac */ /* 0x000ee20008000800 */
[----:B------:R-:W4:Y:S04]  /*00a0*/  LDCU.64 UR8, c[0x0][0x358] ;  /* 0x00006b00ff0877ac */ /* 0x000f280008000a00 */
[----:B------:R-:W5:Y:S01]  /*00b0*/  LDC.64 R16, c[0x0][0x3c0] ;  /* 0x0000f000ff107b82 */ /* 0x000f620000000a00 */
[----:B0-----:R-:W-:-:S04]  /*00c0*/  UIADD3 UR4, UPT, UPT, UR4, 0x3, URZ ;  /* 0x0000000304047890 */ /* 0x001fc8000fffe0ff */
[----:B------:R-:W-:Y:S01]  /*00d0*/  USHF.R.S32.HI UR5, URZ, 0x1f, UR4 ;  /* 0x0000001fff057899 */ /* 0x000fe20008011404 */
[----:B-1----:R-:W-:-:S03]  /*00e0*/  IMAD.WIDE.U32 R18, R9, 0x4, R18 ;  /* 0x0000000409127825 */ /* 0x002fc600078e0012 */
[----:B------:R-:W-:-:S04]  /*00f0*/  ULEA.HI UR5, UR5, UR4, URZ, 0x2 ;  /* 0x0000000405057291 */ /* 0x000fc8000f8f10ff */
[----:B------:R-:W-:Y:S01]  /*0100*/  USHF.R.S32.HI UR5, URZ, 0x2, UR5 ;  /* 0x00000002ff057899 */ /* 0x000fe20008011405 */
[----:B--2345:R-:W-:-:S11]  /*0110*/  IMAD.WIDE.U32 R16, R9, 0x4, R16 ;  /* 0x0000000409107825 */ /* 0x03cfd600078e0010 */
.L_x_61:
[----:B------:R-:W0:Y:S01]  /*0120*/  LDCU UR4, c[0x0][0x384] ;  /* 0x00007080ff0477ac */ /* 0x000e220008000800 */
[----:B------:R-:W-:Y:S01]  /*0130*/  ISETP.GE.AND P0, PT, R10, UR5, PT ;  /* 0x000000050a007c0c */ /* 0x000fe2000bf06270 */
[----:B------:R-:W-:Y:S01]  /*0140*/  BSSY.RECONVERGENT B2, `(.L_x_0) ;  /* 0x000006f000027945 */ /* 0x000fe20003800200 */
[----:B------:R-:W-:Y:S01]  /*0150*/  HFMA2 R8, -RZ, RZ, 0, 0 ;  /* 0x00000000ff087431 */ /* 0x000fe200000001ff */
[----:B------:R-:W1:Y:S01]  /*0160*/  LDCU UR6, c[0x0][0x384] ;  /* 0x00007080ff0677ac */ /* 0x000e620008000800 */
[----:B------:R-:W-:Y:S01]  /*0170*/  HFMA2 R5, -RZ, RZ, 0, 0 ;  /* 0x00000000ff057431 */ /* 0x000fe200000001ff */
[----:B------:R-:W-:Y:S01]  /*0180*/  MOV R7, RZ ;  /* 0x000000ff00077202 */ /* 0x000fe20000000f00 */
[----:B--2---:R-:W2:Y:S01]  /*0190*/  LDCU.64 UR10, c[0x0][0x398] ;  /* 0x00007300ff0a77ac */ /* 0x004ea20008000a00 */
[----:B0-----:R-:W-:-:S06]  /*01a0*/  IMAD R6, R9, UR4, RZ ;  /* 0x0000000409067c24 */ /* 0x001fcc000f8e02ff */
[----:B---3--:R-:W-:Y:S05]  /*01b0*/  @P0 BRA `(.L_x_1) ;  /* 0x00000004009c0947 */ /* 0x008fea0003800000 */
[----:B------:R-:W-:Y:S01]  /*01c0*/  IMAD.MOV.U32 R5, RZ, RZ, RZ ;  /* 0x000000ffff057224 */ /* 0x000fe200078e00ff */
[----:B------:R-:W-:Y:S02]  /*01d0*/  MOV R4, R10 ;  /* 0x0000000a00047202 */ /* 0x000fe40000000f00 */
[----:B------:R-:W-:Y:S02]  /*01e0*/  MOV R7, RZ ;  /* 0x000000ff00077202 */ /* 0x000fe40000000f00 */
[----:B------:R-:W-:-:S07]  /*01f0*/  MOV R8, RZ ;  /* 0x000000ff00087202 */ /* 0x000fce0000000f00 */
.L_x_10:
[----:B------:R-:W-:-:S04]  /*0200*/  SHF.L.U32 R3, R4, 0x2, RZ ;  /* 0x0000000204037819 */ /* 0x000fc800000006ff */
[----:B-1----:R-:W-:-:S13]  /*0210*/  ISETP.GE.AND P0, PT, R3, UR6, PT ;  /* 0x0000000603007c0c */ /* 0x002fda000bf06270 */
[----:B------:R-:W-:Y:S05]  /*0220*/  @P0 BRA `(.L_x_1) ;  /* 0x0000000400800947 */ /* 0x000fea0003800000 */
[----:B------:R-:W-:-:S04]  /*0230*/  IADD3 R0, P0, PT, R6, R3, RZ ;  /* 0x0000000306007210 */ /* 0x000fc80007f1e0ff */
[----:B------:R-:W-:Y:S02]  /*0240*/  LEA.HI.X.SX32 R11, R3, RZ, 0x1, P0 ;  /* 0x000000ff030b7211 */ /* 0x000fe400000f0eff */
[----:B--2---:R-:W-:-:S04]  /*0250*/  LEA R14, P0, R0, UR10, 0x2 ;  /* 0x0000000a000e7c11 */ /* 0x004fc8000f8010ff */
[----:B------:R-:W-:-:S05]  /*0260*/  LEA.HI.X R15, R0, UR11, R11, 0x2, P0 ;  /* 0x0000000b000f7c11 */ /* 0x000fca00080f140b */
[----:B------:R-:W2:Y:S01]  /*0270*/  LDG.E R25, desc[UR8][R14.64] ;  /* 0x000000080e197981 */ /* 0x000ea2000c1e1900 */
[----:B------:R-:W-:Y:S01]  /*0280*/  FADD R13, R5, 1 ;  /* 0x3f800000050d7421 */ /* 0x000fe20000000000 */
[----:B------:R-:W-:Y:S03]  /*0290*/  BSSY.RECONVERGENT B3, `(.L_x_2) ;  /* 0x000000e000037945 */ /* 0x000fe60003800200 */
[----:B------:R-:W0:Y:S02]  /*02a0*/  MUFU.RCP R0, R13 ;  /* 0x0000000d00007308 */ /* 0x000e240000001000 */
[----:B0-----:R-:W-:-:S04]  /*02b0*/  FFMA R5, -R13, R0, 1 ;  /* 0x3f8000000d057423 */ /* 0x001fc80000000100 */
[----:B------:R-:W-:Y:S01]  /*02c0*/  FFMA R11, R0, R5, R0 ;  /* 0x00000005000b7223 */ /* 0x000fe20000000000 */
[----:B------:R-:W-:Y:S02]  /*02d0*/  IMAD.MOV.U32 R5, RZ, RZ, R13 ;  /* 0x000000ffff057224 */ /* 0x000fe400078e000d */
[----:B--2---:R-:W-:-:S04]  /*02e0*/  FADD R2, -R8, R25 ;  /* 0x0000001908027221 */ /* 0x004fc80000000100 */
[----:B------:R-:W0:Y:S01]  /*02f0*/  FCHK P0, R2, R13 ;  /* 0x0000000d02007302 */ /* 0x000e220000000000 */
[----:B------:R-:W-:-:S04]  /*0300*/  FFMA R0, R2, R11, RZ ;  /* 0x0000000b02007223 */ /* 0x000fc800000000ff */
[----:B------:R-:W-:-:S04]  /*0310*/  FFMA R12, -R13, R0, R2 ;  /* 0x000000000d0c7223 */ /* 0x000fc80000000102 */
[----:B------:R-:W-:Y:S01]  /*0320*/  FFMA R0, R11, R12, R0 ;  /* 0x0000000c0b007223 */ /* 0x000fe20000000000 */
[----:B0-----:R-:W-:Y:S06]  /*0330*/  @!P0 BRA `(.L_x_3) ;  /* 0x00000000000c8947 */ /* 0x001fec0003800000 */
[----:B------:R-:W-:Y:S02]  /*0340*/  MOV R0, R2 ;  /* 0x0000000200007202 */ /* 0x000fe40000000f00 */
[----:B------:R-:W-:-:S07]  /*0350*/  MOV R12, 0x370 ;  /* 0x00000370000c7802 */ /* 0x000fce0000000f00 */
[----:B------:R-:W-:Y:S05]  /*0360*/  CALL.REL.NOINC `($__internal_2_$__cuda_sm3x_div_rn_noftz_f32_slowpath) ;  /* 0x0000002400687944 */ /* 0x000fea0003c00000 */
.L_x_3:
[----:B------:R-:W-:Y:S05]  /*0370*/  BSYNC.RECONVERGENT B3 ;  /* 0x0000000000037941 */ /* 0x000fea0003800200 */
.L_x_2:
[----:B------:R-:W-:Y:S01]  /*0380*/  IADD3 R11, PT, PT, R3, 0x1, RZ ;  /* 0x00000001030b7810 */ /* 0x000fe20007ffe0ff */
[----:B------:R-:W-:-:S03]  /*0390*/  FADD R8, R8, R0 ;  /* 0x0000000008087221 */ /* 0x000fc60000000000 */
[----:B------:R-:W-:Y:S01]  /*03a0*/  ISETP.GE.AND P0, PT, R11, UR6, PT ;  /* 0x000000060b007c0c */ /* 0x000fe2000bf06270 */
[----:B------:R-:W-:-:S04]  /*03b0*/  FADD R25, R25, -R8 ;  /* 0x8000000819197221 */ /* 0x000fc80000000000 */
[----:B------:R-:W-:-:S08]  /*03c0*/  FFMA R7, R2, R25, R7 ;  /* 0x0000001902077223 */ /* 0x000fd00000000007 */
[----:B------:R-:W-:Y:S05]  /*03d0*/  @P0 BRA `(.L_x_1) ;  /* 0x0000000400140947 */ /* 0x000fea0003800000 */
[----:B------:R-:W2:Y:S01]  /*03e0*/  LDG.E R25, desc[UR8][R14.64+0x4] ;  /* 0x000004080e197981 */ /* 0x000ea2000c1e1900 */
[----:B------:R-:W-:Y:S01]  /*03f0*/  FADD R13, R5, 1 ;  /* 0x3f800000050d7421 */ /* 0x000fe20000000000 */
[----:B------:R-:W-:Y:S03]  /*0400*/  BSSY.RECONVERGENT B3, `(.L_x_4) ;  /* 0x000000e000037945 */ /* 0x000fe60003800200 */
[----:B------:R-:W0:Y:S02]  /*0410*/  MUFU.RCP R0, R13 ;  /* 0x0000000d00007308 */ /* 0x000e240000001000 */
[----:B0-----:R-:W-:-:S04]  /*0420*/  FFMA R5, -R13, R0, 1 ;  /* 0x3f8000000d057423 */ /* 0x001fc80000000100 */
[----:B------:R-:W-:Y:S01]  /*0430*/  FFMA R11, R0, R5, R0 ;  /* 0x00000005000b7223 */ /* 0x000fe20000000000 */
[----:B------:R-:W-:Y:S01]  /*0440*/  MOV R5, R13 ;  /* 0x0000000d00057202 */ /* 0x000fe20000000f00 */
        /* <DEDUP_REMOVED lines=9> */
.L_x_5:
[----:B------:R-:W-:Y:S05]  /*04e0*/  BSYNC.RECONVERGENT B3 ;  /* 0x0000000000037941 */ /* 0x000fea0003800200 */
.L_x_4:
[----:B------:R-:W-:Y:S02]  /*04f0*/  VIADD R11, R3, 0x2 ;  /* 0x00000002030b7836 */ /* 0x000fe40000000000 */
        /* <DEDUP_REMOVED lines=21> */
.L_x_7:
[----:B------:R-:W-:Y:S05]  /*0650*/  BSYNC.RECONVERGENT B3 ;  /* 0x0000000000037941 */ /* 0x000fea0003800200 */
.L_x_6:
        /* <DEDUP_REMOVED lines=9> */
[----:B------:R-:W0:Y:S01]  /*06f0*/  MUFU.RCP R0, R13 ;  /* 0x0000000d00007308 */ /* 0x000e220000001000 */
[----:B------:R-:W-:Y:S01]  /*0700*/  MOV R5, R13 ;  /* 0x0000000d00057202 */ /* 0x000fe20000000f00 */
[----:B0-----:R-:W-:-:S04]  /*0710*/  FFMA R3, -R13, R0, 1 ;  /* 0x3f8000000d037423 */ /* 0x001fc80000000100 */
[----:B------:R-:W-:Y:S01]  /*0720*/  FFMA R3, R0, R3, R0 ;  /* 0x0000000300037223 */ /* 0x000fe20000000000 */
[----:B--2---:R-:W-:-:S04]  /*0730*/  FADD R2, -R8, R15 ;  /* 0x0000000f08027221 */ /* 0x004fc80000000100 */
[----:B------:R-:W0:Y:S01]  /*0740*/  FCHK P0, R2, R13 ;  /* 0x0000000d02007302 */ /* 0x000e220000000000 */
[----:B------:R-:W-:-:S04]  /*0750*/  FFMA R0, R2, R3, RZ ;  /* 0x0000000302007223 */ /* 0x000fc800000000ff */
[----:B------:R-:W-:-:S04]  /*0760*/  FFMA R11, -R13, R0, R2 ;  /* 0x000000000d0b7223 */ /* 0x000fc80000000102 */
[----:B------:R-:W-:Y:S01]  /*0770*/  FFMA R0, R3, R11, R0 ;  /* 0x0000000b03007223 */ /* 0x000fe20000000000 */
[----:B0-----:R-:W-:Y:S06]  /*0780*/  @!P0 BRA `(.L_x_9) ;  /* 0x00000000000c8947 */ /* 0x001fec0003800000 */
[----:B------:R-:W-:Y:S01]  /*0790*/  IMAD.MOV.U32 R0, RZ, RZ, R2 ;  /* 0x000000ffff007224 */ /* 0x000fe200078e0002 */
[----:B------:R-:W-:-:S07]  /*07a0*/  MOV R12, 0x7c0 ;  /* 0x000007c0000c7802 */ /* 0x000fce0000000f00 */
[----:B------:R-:W-:Y:S05]  /*07b0*/  CALL.REL.NOINC `($__internal_2_$__cuda_sm3x_div_rn_noftz_f32_slowpath) ;  /* 0x0000002000547944 */ /* 0x000fea0003c00000 */
.L_x_9:
[----:B------:R-:W-:Y:S05]  /*07c0*/  BSYNC.RECONVERGENT B3 ;  /* 0x0000000000037941 */ /* 0x000fea0003800200 */
.L_x_8:
[----:B------:R-:W-:Y:S01]  /*07d0*/  IADD3 R4, PT, PT, R4, UR7, RZ ;  /* 0x0000000704047c10 */ /* 0x000fe2000fffe0ff */
[----:B------:R-:W-:-:S03]  /*07e0*/  FADD R8, R8, R0 ;  /* 0x0000000008087221 */ /* 0x000fc60000000000 */
[----:B------:R-:W-:Y:S01]  /*07f0*/  ISETP.GE.AND P0, PT, R4, UR5, PT ;  /* 0x0000000504007c0c */ /* 0x000fe2000bf06270 */
[----:B------:R-:W-:-:S04]  /*0800*/  FADD R15, R15, -R8 ;  /* 0x800000080f0f7221 */ /* 0x000fc80000000000 */
[----:B------:R-:W-:-:S08]  /*0810*/  FFMA R7, R2, R15, R7 ;  /* 0x0000000f02077223 */ /* 0x000fd00000000007 */
[----:B------:R-:W-:Y:S05]  /*0820*/  @!P0 BRA `(.L_x_10) ;  /* 0xfffffff800748947 */ /* 0x000fea000383ffff */
.L_x_1:
[----:B-12---:R-:W-:Y:S05]  /*0830*/  BSYNC.RECONVERGENT B2 ;  /* 0x0000000000027941 */ /* 0x006fea0003800200 */
.L_x_0:
[----:B------:R-:W0:Y:S01]  /*0840*/  SHFL.DOWN PT, R2, R5, 0x10, 0x1f ;  /* 0x0a001f0005027f89 */ /* 0x000e2200000e0000 */
[----:B------:R-:W-:Y:S03]  /*0850*/  BSSY.RECONVERGENT B2, `(.L_x_11) ;  /* 0x000002c000027945 */ /* 0x000fe60003800200 */
[----:B------:R1:W2:Y:S04]  /*0860*/  SHFL.DOWN PT, R14, R7, 0x10, 0x1f ;  /* 0x0a001f00070e7f89 */ /* 0x0002a800000e0000 */
[----:B------:R1:W3:Y:S01]  /*0870*/  SHFL.DOWN PT, R3, R8, 0x10, 0x1f ;  /* 0x0a001f0008037f89 */ /* 0x0002e200000e0000 */
[----:B0-----:R-:W-:-:S13]  /*0880*/  FSETP.NEU.AND P0, PT, R2, RZ, PT ;  /* 0x000000ff0200720b */ /* 0x001fda0003f0d000 */
[----:B-123--:R-:W-:Y:S05]  /*0890*/  @!P0 BRA `(.L_x_12) ;  /* 0x00000000009c8947 */ /* 0x00efea0003800000 */
[----:B------:R-:W-:Y:S01]  /*08a0*/  FADD R4, R2, R5 ;  /* 0x0000000502047221 */ /* 0x000fe20000000000 */
[----:B------:R-:W-:Y:S01]  /*08b0*/  FADD R0, -R3, R8 ;  /* 0x0000000803007221 */ /* 0x000fe20000000100 */
[----:B------:R-:W-:Y:S01]  /*08c0*/  BSSY.RECONVERGENT B3, `(.L_x_13) ;  /* 0x0000011000037945 */ /* 0x000fe20003800200 */
[----:B------:R-:W-:Y:S01]  /*08d0*/  FADD R7, R14, R7 ;  /* 0x000000070e077221 */ /* 0x000fe20000000000 */
[----:B------:R-:W0:Y:S01]  /*08e0*/  MUFU.RCP R13, R4 ;  /* 0x00000004000d7308 */ /* 0x000e220000001000 */
[----:B------:R-:W-:-:S04]  /*08f0*/  FMUL R0, R0, R0 ;  /* 0x0000000000007220 */ /* 0x000fc80000400000 */
[----:B------:R-:W-:-:S04]  /*0900*/  FMUL R11, R0, R5 ;  /* 0x00000005000b7220 */ /* 0x000fc80000400000 */
[----:B------:R-:W-:-:S04]  /*0910*/  FMUL R0, R2, R11 ;  /* 0x0000000b02007220 */ /* 0x000fc80000400000 */
[----:B------:R-:W1:Y:S01]  /*0920*/  FCHK P0, R0, R4 ;  /* 0x0000000400007302 */ /* 0x000e620000000000 */
[----:B0-----:R-:W-:-:S04]  /*0930*/  FFMA R12, -R4, R13, 1 ;  /* 0x3f800000040c7423 */ /* 0x001fc8000000010d */
[----:B------:R-:W-:-:S04]  /*0940*/  FFMA R13, R13, R12, R13 ;  /* 0x0000000c0d0d7223 */ /* 0x000fc8000000000d */
[----:B------:R-:W-:-:S04]  /*0950*/  FFMA R12, R0, R13, RZ ;  /* 0x0000000d000c7223 */ /* 0x000fc800000000ff */
[----:B------:R-:W-:-:S04]  /*0960*/  FFMA R11, -R4, R12, R0 ;  /* 0x0000000c040b7223 */ /* 0x000fc80000000100 */
[----:B------:R-:W-:Y:S01]  /*0970*/  FFMA R12, R13, R11, R12 ;  /* 0x0000000b0d0c7223 */ /* 0x000fe2000000000c */
[----:B-1----:R-:W-:Y:S06]  /*0980*/  @!P0 BRA `(.L_x_14) ;  /* 0x0000000000108947 */ /* 0x002fec0003800000 */
[----:B------:R-:W-:Y:S02]  /*0990*/  MOV R13, R4 ;  /* 0x00000004000d7202 */ /* 0x000fe40000000f00 */
[----:B------:R-:W-:-:S07]  /*09a0*/  MOV R12, 0x9c0 ;  /* 0x000009c0000c7802 */ /* 0x000fce0000000f00 */
[----:B------:R-:W-:Y:S05]  /*09b0*/  CALL.REL.NOINC `($__internal_2_$__cuda_sm3x_div_rn_noftz_f32_slowpath) ;  /* 0x0000001c00d47944 */ /* 0x000fea0003c00000 */
[----:B------:R-:W-:-:S07]  /*09c0*/  MOV R12, R0 ;  /* 0x00000000000c7202 */ /* 0x000fce0000000f00 */
.L_x_14:
[----:B------:R-:W-:Y:S05]  /*09d0*/  BSYNC.RECONVERGENT B3 ;  /* 0x0000000000037941 */ /* 0x000fea0003800200 */
.L_x_13:
[----:B------:R-:W0:Y:S01]  /*09e0*/  MUFU.RCP R11, R4 ;  /* 0x00000004000b7308 */ /* 0x000e220000001000 */
[----:B------:R-:W-:Y:S01]  /*09f0*/  FMUL R2, R3, R2 ;  /* 0x0000000203027220 */ /* 0x000fe20000400000 */
[----:B------:R-:W-:Y:S01]  /*0a00*/  BSSY.RECONVERGENT B3, `(.L_x_15) ;  /* 0x000000e000037945 */ /* 0x000fe20003800200 */
[----:B------:R-:W-:Y:S02]  /*0a10*/  FADD R7, R7, R12 ;  /* 0x0000000c07077221 */ /* 0x000fe40000000000 */
[----:B------:R-:W-:-:S04]  /*0a20*/  FFMA R5, R5, R8, R2 ;  /* 0x0000000805057223 */ /* 0x000fc80000000002 */
[----:B------:R-:W1:Y:S01]  /*0a30*/  FCHK P0, R5, R4 ;  /* 0x0000000405007302 */ /* 0x000e620000000000 */
[----:B0-----:R-:W-:-:S04]  /*0a40*/  FFMA R0, -R4, R11, 1 ;  /* 0x3f80000004007423 */ /* 0x001fc8000000010b */
[----:B------:R-:W-:-:S04]  /*0a50*/  FFMA R0, R11, R0, R11 ;  /* 0x000000000b007223 */ /* 0x000fc8000000000b */
[----:B------:R-:W-:-:S04]  /*0a60*/  FFMA R3, R0, R5, RZ ;  /* 0x0000000500037223 */ /* 0x000fc800000000ff */
[----:B------:R-:W-:-:S04]  /*0a70*/  FFMA R2, -R4, R3, R5 ;  /* 0x0000000304027223 */ /* 0x000fc80000000105 */
[----:B------:R-:W-:Y:S01]  /*0a80*/  FFMA R0, R0, R2, R3 ;  /* 0x0000000200007223 */ /* 0x000fe20000000003 */
[----:B-1----:R-:W-:Y:S06]  /*0a90*/  @!P0 BRA `(.L_x_16) ;  /* 0x0000000000108947 */ /* 0x002fec0003800000 */
[----:B------:R-:W-:Y:S01]  /*0aa0*/  MOV R0, R5 ;  /* 0x0000000500007202 */ /* 0x000fe20000000f00 */
[----:B------:R-:W-:Y:S01]  /*0ab0*/  IMAD.MOV.U32 R13, RZ, RZ, R4 ;  /* 0x000000ffff0d7224 */ /* 0x000fe200078e0004 */
[----:B------:R-:W-:-:S07]  /*0ac0*/  MOV R12, 0xae0 ;  /* 0x00000ae0000c7802 */ /* 0x000fce0000000f00 */
[----:B------:R-:W-:Y:S05]  /*0ad0*/  CALL.REL.NOINC `($__internal_2_$__cuda_sm3x_div_rn_noftz_f32_slowpath) ;  /* 0x0000001c008c7944 */ /* 0x000fea0003c00000 */
.L_x_16:
[----:B------:R-:W-:Y:S05]  /*0ae0*/  BSYNC.RECONVERGENT B3 ;  /* 0x0000000000037941 */ /* 0x000fea0003800200 */
.L_x_15:
[----:B------:R-:W-:Y:S02]  /*0af0*/  MOV R8, R0 ;  /* 0x0000000000087202 */ /* 0x000fe40000000f00 */
[----:B------:R-:W-:-:S07]  /*0b00*/  MOV R5, R4 ;  /* 0x0000000400057202 */ /* 0x000fce0000000f00 */
.L_x_12:
[----:B------:R-:W-:Y:S05]  /*0b10*/  BSYNC.RECONVERGENT B2 ;  /* 0x0000000000027941 */ /* 0x000fea0003800200 */
.L_x_11:
        /* <DEDUP_REMOVED lines=25> */
.L_x_20:
[----:B------:R-:W-:Y:S05]  /*0cb0*/  BSYNC.RECONVERGENT B3 ;  /* 0x0000000000037941 */ /* 0x000fea0003800200 */
.L_x_19:
        /* <DEDUP_REMOVED lines=12> */
[----:B------:R-:W-:Y:S01]  /*0d80*/  IMAD.MOV.U32 R0, RZ, RZ, R5 ;  /* 0x000000ffff007224 */ /* 0x000fe200078e0005 */
[----:B------:R-:W-:Y:S02]  /*0d90*/  MOV R13, R4 ;  /* 0x00000004000d7202 */ /* 0x000fe40000000f00 */
[----:B------:R-:W-:-:S07]  /*0da0*/  MOV R12, 0xdc0 ;  /* 0x00000dc0000c7802 */ /* 0x000fce0000000f00 */
[----:B------:R-:W-:Y:S05]  /*0db0*/  CALL.REL.NOINC `($__internal_2_$__cuda_sm3x_div_rn_noftz_f32_slowpath) ;  /* 0x0000001800d47944 */ /* 0x000fea0003c00000 */
.L_x_22:
[----:B------:R-:W-:Y:S05]  /*0dc0*/  BSYNC.RECONVERGENT B3 ;  /* 0x0000000000037941 */ /* 0x000fea0003800200 */
.L_x_21:
[----:B------:R-:W-:Y:S02]  /*0dd0*/  MOV R8, R0 ;  /* 0x0000000000087202 */ /* 0x000fe40000000f00 */
[----:B------:R-:W-:-:S07]  /*0de0*/  MOV R5, R4 ;  /* 0x0000000400057202 */ /* 0x000fce0000000f00 */
.L_x_18:
[----:B------:R-:W-:Y:S05]  /*0df0*/  BSYNC.RECONVERGENT B2 ;  /* 0x0000000000027941 */ /* 0x000fea0003800200 */
.L_x_17:
        /* <DEDUP_REMOVED lines=24> */
[----:B------:R-:W-:-:S07]  /*0f80*/  IMAD.MOV.U32 R12, RZ, RZ, R0 ;  /* 0x000000ffff0c7224 */ /* 0x000fce00078e0000 */
.L_x_26:
[----:B------:R-:W-:Y:S05]  /*0f90*/  BSYNC.RECONVERGENT B3 ;  /* 0x0000000000037941 */ /* 0x000fea0003800200 */
.L_x_25:
        /* <DEDUP_REMOVED lines=13> */
[----:B------:R-:W-:Y:S02]  /*1070*/  MOV R13, R4 ;  /* 0x00000004000d7202 */ /* 0x000fe40000000f00 */
[----:B------:R-:W-:-:S07]  /*1080*/  MOV R12, 0x10a0 ;  /* 0x000010a0000c7802 */ /* 0x000fce0000000f00 */
[----:B------:R-:W-:Y:S05]  /*1090*/  CALL.REL.NOINC `($__internal_2_$__cuda_sm3x_div_rn_noftz_f32_slowpath) ;  /* 0x00000018001c7944 */ /* 0x000fea0003c00000 */
.L_x_28:
[----:B------:R-:W-:Y:S05]  /*10a0*/  BSYNC.RECONVERGENT B3 ;  /* 0x0000000000037941 */ /* 0x000fea0003800200 */
.L_x_27:
[----:B------:R-:W-:Y:S02]  /*10b0*/  MOV R8, R0 ;  /* 0x0000000000087202 */ /* 0x000fe40000000f00 */
[----:B------:R-:W-:-:S07]  /*10c0*/  MOV R5, R4 ;  /* 0x0000000400057202 */ /* 0x000fce0000000f00 */
.L_x_24:
[----:B------:R-:W-:Y:S05]  /*10d0*/  BSYNC.RECONVERGENT B2 ;  /* 0x0000000000027941 */ /* 0x000fea0003800200 */
.L_x_23:
        /* <DEDUP_REMOVED lines=22> */
[----:B------:R-:W-:-:S07]  /*1240*/  MOV R12, 0x1260 ;  /* 0x00001260000c7802 */ /* 0x000fce0000000f00 */
[----:B------:R-:W-:Y:S05]  /*1250*/  CALL.REL.NOINC `($__internal_2_$__cuda_sm3x_div_rn_noftz_f32_slowpath) ;  /* 0x0000001400ac7944 */ /* 0x000fea0003c00000 */
[----:B------:R-:W-:-:S07]  /*1260*/  MOV R12, R0 ;  /* 0x00000000000c7202 */ /* 0x000fce0000000f00 */
.L_x_32:
[----:B------:R-:W-:Y:S05]  /*1270*/  BSYNC.RECONVERGENT B3 ;  /* 0x0000000000037941 */ /* 0x000fea0003800200 */
.L_x_31:
        /* <DEDUP_REMOVED lines=16> */
.L_x_34:
[----:B------:R-:W-:Y:S05]  /*1380*/  BSYNC.RECONVERGENT B3 ;  /* 0x0000000000037941 */ /* 0x000fea0003800200 */
.L_x_33:
[----:B------:R-:W-:Y:S01]  /*1390*/  MOV R8, R0 ;  /* 0x0000000000087202 */ /* 0x000fe20000000f00 */
[----:B------:R-:W-:-:S07]  /*13a0*/  IMAD.MOV.U32 R5, RZ, RZ, R4 ;  /* 0x000000ffff057224 */ /* 0x000fce00078e0004 */
.L_x_30:
[----:B------:R-:W-:Y:S05]  /*13b0*/  BSYNC.RECONVERGENT B2 ;  /* 0x0000000000027941 */ /* 0x000fea0003800200 */
.L_x_29:
        /* <DEDUP_REMOVED lines=25> */
.L_x_38:
[----:B------:R-:W-:Y:S05]  /*1550*/  BSYNC.RECONVERGENT B3 ;  /* 0x0000000000037941 */ /* 0x000fea0003800200 */
.L_x_37:
        /* <DEDUP_REMOVED lines=16> */
.L_x_40:
[----:B------:R-:W-:Y:S05]  /*1660*/  BSYNC.RECONVERGENT B3 ;  /* 0x0000000000037941 */ /* 0x000fea0003800200 */
.L_x_39:
[----:B------:R-:W-:Y:S01]  /*1670*/  MOV R8, R0 ;  /* 0x0000000000087202 */ /* 0x000fe20000000f00 */
[----:B------:R-:W-:-:S07]  /*1680*/  IMAD.MOV.U32 R5, RZ, RZ, R4 ;  /* 0x000000ffff057224 */ /* 0x000fce00078e0004 */
.L_x_36:
[----:B------:R-:W-:Y:S05]  /*1690*/  BSYNC.RECONVERGENT B2 ;  /* 0x0000000000027941 */ /* 0x000fea0003800200 */
.L_x_35:
[----:B------:R-:W-:Y:S01]  /*16a0*/  LOP3.LUT P0, RZ, R10, 0x1f, RZ, 0xc0, !PT ;  /* 0x0000001f0aff7812 */ /* 0x000fe2000780c0ff */
[----:B------:R-:W-:-:S12]  /*16b0*/  UISETP.GE.U32.AND UP0, UPT, UR7, 0x40, UPT ;  /* 0x000000400700788c */ /* 0x000fd8000bf06070 */
[----:B------:R-:W0:Y:S01]  /*16c0*/  @!P0 S2R R3, SR_CgaCtaId ;  /* 0x0000000000038919 */ /* 0x000e220000008800 */
[----:B------:R-:W-:Y:S02]  /*16d0*/  @!P0 MOV R2, 0x400 ;  /* 0x0000040000028802 */ /* 0x000fe40000000f00 */
[----:B------:R-:W-:Y:S02]  /*16e0*/  @!P0 SHF.R.U32.HI R0, RZ, 0x5, R10 ;  /* 0x00000005ff008819 */ /* 0x000fe4000001160a */
[----:B0-----:R-:W-:-:S05]  /*16f0*/  @!P0 LEA R3, R3, R2, 0x18 ;  /* 0x0000000203038211 */ /* 0x001fca00078ec0ff */
[----:B------:R-:W-:-:S05]  /*1700*/  @!P0 IMAD R0, R0, 0xc, R3 ;  /* 0x0000000c00008824 */ /* 0x000fca00078e0203 */
[----:B------:R0:W-:Y:S04]  /*1710*/  @!P0 STS [R0], R8 ;  /* 0x0000000800008388 */ /* 0x0001e80000000800 */
[----:B------:R0:W-:Y:S04]  /*1720*/  @!P0 STS [R0+0x4], R7 ;  /* 0x0000040700008388 */ /* 0x0001e80000000800 */
[----:B------:R0:W-:Y:S01]  /*1730*/  @!P0 STS [R0+0x8], R5 ;  /* 0x0000080500008388 */ /* 0x0001e20000000800 */
[----:B------:R-:W-:Y:S06]  /*1740*/  BAR.SYNC.DEFER_BLOCKING 0x0 ;  /* 0x0000000000007b1d */ /* 0x000fec0000010000 */
[----:B------:R-:W-:Y:S05]  /*1750*/  BRA.U !UP0, `(.L_x_41) ;  /* 0x0000000108f87547 */ /* 0x000fea000b800000 */
[----:B------:R-:W-:-:S06]  /*1760*/  USHF.R.U32.HI UR4, URZ, 0x6, UR7 ;  /* 0x00000006ff047899 */ /* 0x000fcc0008011607 */
[----:B------:R-:W-:-:S07]  /*1770*/  MOV R15, UR4 ;  /* 0x00000004000f7c02 */ /* 0x000fce0008000f00 */
.L_x_48:
[----:B------:R-:W-:Y:S01]  /*1780*/  ISETP.GE.U32.AND P0, PT, R10, R15, PT ;  /* 0x0000000f0a00720c */ /* 0x000fe20003f06070 */
[----:B------:R-:W-:-:S12]  /*1790*/  BSSY.RECONVERGENT B2, `(.L_x_42) ;  /* 0x0000037000027945 */ /* 0x000fd80003800200 */
[----:B-1----:R-:W-:Y:S05]  /*17a0*/  @P0 BRA `(.L_x_43) ;  /* 0x0000000000d40947 */ /* 0x002fea0003800000 */
[----:B------:R-:W1:Y:S01]  /*17b0*/  S2R R3, SR_CgaCtaId ;  /* 0x0000000000037919 */ /* 0x000e620000008800 */
[----:B0-----:R-:W-:-:S04]  /*17c0*/  MOV R0, 0x400 ;  /* 0x0000040000007802 */ /* 0x001fc80000000f00 */
[----:B-1----:R-:W-:-:S05]  /*17d0*/  LEA R3, R3, R0, 0x18 ;  /* 0x0000000003037211 */ /* 0x002fca00078ec0ff */
[----:B------:R-:W-:-:S04]  /*17e0*/  IMAD R14, R10, 0xc, R3 ;  /* 0x0000000c0a0e7824 */ /* 0x000fc800078e0203 */
[----:B------:R-:W-:-:S05]  /*17f0*/  IMAD R20, R15, 0xc, R14 ;  /* 0x0000000c0f147824 */ /* 0x000fca00078e020e */
[----:B------:R-:W0:Y:S02]  /*1800*/  LDS R8, [R20+0x8] ;  /* 0x0000080014087984 */ /* 0x000e240000000800 */
[----:B0-----:R-:W-:-:S13]  /*1810*/  FSETP.NEU.AND P0, PT, R8, RZ, PT ;  /* 0x000000ff0800720b */ /* 0x001fda0003f0d000 */
[----:B------:R-:W-:Y:S05]  /*1820*/  @!P0 BRA `(.L_x_43) ;  /* 0x0000000000b48947 */ /* 0x000fea0003800000 */
[----:B------:R-:W0:Y:S01]  /*1830*/  LDS R7, [R14+0x8] ;  /* 0x000008000e077984 */ /* 0x000e220000000800 */
[----:B------:R-:W-:Y:S03]  /*1840*/  BSSY.RECONVERGENT B3, `(.L_x_44) ;  /* 0x0000017000037945 */ /* 0x000fe60003800200 */
[----:B------:R-:W-:Y:S04]  /*1850*/  LDS R5, [R20] ;  /* 0x0000000014057984 */ /* 0x000fe80000000800 */
[----:B------:R-:W1:Y:S04]  /*1860*/  LDS R4, [R14] ;  /* 0x000000000e047984 */ /* 0x000e680000000800 */
[----:B------:R-:W-:Y:S04]  /*1870*/  LDS R11, [R20+0x4] ;  /* 0x00000400140b7984 */ /* 0x000fe80000000800 */
[----:B------:R-:W2:Y:S01]  /*1880*/  LDS R2, [R14+0x4] ;  /* 0x000004000e027984 */ /* 0x000ea20000000800 */
[----:B0-----:R-:W-:-:S04]  /*1890*/  FADD R3, R8, R7 ;  /* 0x0000000708037221 */ /* 0x001fc80000000000 */
[----:B------:R-:W0:Y:S01]  /*18a0*/  MUFU.RCP R12, R3 ;  /* 0x00000003000c7308 */ /* 0x000e220000001000 */
[----:B-1----:R-:W-:-:S04]  /*18b0*/  FADD R0, R4, -R5 ;  /* 0x8000000504007221 */ /* 0x002fc80000000000 */
[----:B------:R-:W-:-:S04]  /*18c0*/  FMUL R0, R0, R0 ;  /* 0x0000000000007220 */ /* 0x000fc80000400000 */
[----:B------:R-:W-:Y:S01]  /*18d0*/  FMUL R13, R7, R0 ;  /* 0x00000000070d7220 */ /* 0x000fe20000400000 */
[----:B--2---:R-:W-:-:S03]  /*18e0*/  FADD R2, R2, R11 ;  /* 0x0000000b02027221 */ /* 0x004fc60000000000 */
[----:B------:R-:W-:Y:S01]  /*18f0*/  FMUL R0, R8, R13 ;  /* 0x0000000d08007220 */ /* 0x000fe20000400000 */
[----:B0-----:R-:W-:-:S03]  /*1900*/  FFMA R21, -R3, R12, 1 ;  /* 0x3f80000003157423 */ /* 0x001fc6000000010c */
[----:B------:R-:W0:Y:S01]  /*1910*/  FCHK P0, R0, R3 ;  /* 0x0000000300007302 */ /* 0x000e220000000000 */
[----:B------:R-:W-:-:S04]  /*1920*/  FFMA R21, R12, R21, R12 ;  /* 0x000000150c157223 */ /* 0x000fc8000000000c */
[----:B------:R-:W-:-:S04]  /*1930*/  FFMA R12, R0, R21, RZ ;  /* 0x00000015000c7223 */ /* 0x000fc800000000ff */
[----:B------:R-:W-:-:S04]  /*1940*/  FFMA R13, -R3, R12, R0 ;  /* 0x0000000c030d7223 */ /* 0x000fc80000000100 */
[----:B------:R-:W-:Y:S01]  /*1950*/  FFMA R13, R21, R13, R12 ;  /* 0x0000000d150d7223 */ /* 0x000fe2000000000c */
[----:B0-----:R-:W-:Y:S06]  /*1960*/  @!P0 BRA `(.L_x_45) ;  /* 0x0000000000108947 */ /* 0x001fec0003800000 */
[----:B------:R-:W-:Y:S02]  /*1970*/  MOV R13, R3 ;  /* 0x00000003000d7202 */ /* 0x000fe40000000f00 */
[----:B------:R-:W-:-:S07]  /*1980*/  MOV R12, 0x19a0 ;  /* 0x000019a0000c7802 */ /* 0x000fce0000000f00 */
[----:B------:R-:W-:Y:S05]  /*1990*/  CALL.REL.NOINC `($__internal_2_$__cuda_sm3x_div_rn_noftz_f32_slowpath) ;  /* 0x0000000c00dc7944 */ /* 0x000fea0003c00000 */
[----:B------:R-:W-:-:S07]  /*19a0*/  MOV R13, R0 ;  /* 0x00000000000d7202 */ /* 0x000fce0000000f00 */
.L_x_45:
[----:B------:R-:W-:Y:S05]  /*19b0*/  BSYNC.RECONVERGENT B3 ;  /* 0x0000000000037941 */ /* 0x000fea0003800200 */
.L_x_44:
[----:B------:R-:W0:Y:S01]  /*19c0*/  MUFU.RCP R0, R3 ;  /* 0x0000000300007308 */ /* 0x000e220000001000 */
[----:B------:R-:W-:Y:S01]  /*19d0*/  FADD R13, R2, R13 ;  /* 0x0000000d020d7221 */ /* 0x000fe20000000000 */
[----:B------:R-:W-:Y:S01]  /*19e0*/  FMUL R8, R8, R5 ;  /* 0x0000000508087220 */ /* 0x000fe20000400000 */
[----:B------:R-:W-:Y:S03]  /*19f0*/  BSSY.RECONVERGENT B3, `(.L_x_46) ;  /* 0x000000e000037945 */ /* 0x000fe60003800200 */
[----:B------:R-:W-:Y:S01]  /*1a00*/  FFMA R8, R7, R4, R8 ;  /* 0x0000000407087223 */ /* 0x000fe20000000008 */
[----:B------:R1:W-:Y:S03]  /*1a10*/  STS [R14+0x4], R13 ;  /* 0x0000040d0e007388 */ /* 0x0003e60000000800 */
[----:B------:R-:W2:Y:S01]  /*1a20*/  FCHK P0, R8, R3 ;  /* 0x0000000308007302 */ /* 0x000ea20000000000 */
[----:B0-----:R-:W-:-:S04]  /*1a30*/  FFMA R5, -R3, R0, 1 ;  /* 0x3f80000003057423 */ /* 0x001fc80000000100 */
[----:B------:R-:W-:-:S04]  /*1a40*/  FFMA R0, R0, R5, R0 ;  /* 0x0000000500007223 */ /* 0x000fc80000000000 */
[----:B------:R-:W-:-:S04]  /*1a50*/  FFMA R2, R0, R8, RZ ;  /* 0x0000000800027223 */ /* 0x000fc800000000ff */
[----:B------:R-:W-:-:S04]  /*1a60*/  FFMA R5, -R3, R2, R8 ;  /* 0x0000000203057223 */ /* 0x000fc80000000108 */
[----:B------:R-:W-:Y:S01]  /*1a70*/  FFMA R0, R0, R5, R2 ;  /* 0x0000000500007223 */ /* 0x000fe20000000002 */
[----:B-12---:R-:W-:Y:S06]  /*1a80*/  @!P0 BRA `(.L_x_47) ;  /* 0x0000000000108947 */ /* 0x006fec0003800000 */
[----:B------:R-:W-:Y:S02]  /*1a90*/  MOV R0, R8 ;  /* 0x0000000800007202 */ /* 0x000fe40000000f00 */
[----:B------:R-:W-:Y:S02]  /*1aa0*/  MOV R13, R3 ;  /* 0x00000003000d7202 */ /* 0x000fe40000000f00 */
[----:B------:R-:W-:-:S07]  /*1ab0*/  MOV R12, 0x1ad0 ;  /* 0x00001ad0000c7802 */ /* 0x000fce0000000f00 */
[----:B------:R-:W-:Y:S05]  /*1ac0*/  CALL.REL.NOINC `($__internal_2_$__cuda_sm3x_div_rn_noftz_f32_slowpath) ;  /* 0x0000000c00907944 */ /* 0x000fea0003c00000 */
.L_x_47:
[----:B------:R-:W-:Y:S05]  /*1ad0*/  BSYNC.RECONVERGENT B3 ;  /* 0x0000000000037941 */ /* 0x000fea0003800200 */
.L_x_46:
[----:B------:R1:W-:Y:S04]  /*1ae0*/  STS [R14], R0 ;  /* 0x000000000e007388 */ /* 0x0003e80000000800 */
[----:B------:R1:W-:Y:S02]  /*1af0*/  STS [R14+0x8], R3 ;  /* 0x000008030e007388 */ /* 0x0003e40000000800 */
.L_x_43:
[----:B------:R-:W-:Y:S05]  /*1b00*/  BSYNC.RECONVERGENT B2 ;  /* 0x0000000000027941 */ /* 0x000fea0003800200 */
.L_x_42:
[----:B------:R-:W-:Y:S02]  /*1b10*/  ISETP.GT.U32.AND P0, PT, R15, 0x1, PT ;  /* 0x000000010f00780c */ /* 0x000fe40003f04070 */
[----:B------:R-:W-:-:S11]  /*1b20*/  SHF.R.U32.HI R15, RZ, 0x1, R15 ;  /* 0x00000001ff0f7819 */ /* 0x000fd6000001160f */
[----:B------:R-:W-:Y:S05]  /*1b30*/  @P0 BRA `(.L_x_48) ;  /* 0xfffffffc00100947 */ /* 0x000fea000383ffff */
.L_x_41:
[----:B------:R-:W-:Y:S01]  /*1b40*/  BAR.SYNC.DEFER_BLOCKING 0x0 ;  /* 0x0000000000007b1d */ /* 0x000fe20000010000 */
[----:B------:R-:W-:-:S05]  /*1b50*/  ISETP.NE.AND P0, PT, R10, RZ, PT ;  /* 0x000000ff0a00720c */ /* 0x000fca0003f05270 */
[----:B------:R-:W-:Y:S08]  /*1b60*/  BSSY.RECONVERGENT B2, `(.L_x_49) ;  /* 0x0000036000027945 */ /* 0x000ff00003800200 */
[----:B------:R-:W-:Y:S05]  /*1b70*/  @P0 BRA `(.L_x_50) ;  /* 0x0000000000d00947 */ /* 0x000fea0003800000 */
[----:B------:R-:W2:Y:S01]  /*1b80*/  S2UR UR6, SR_CgaCtaId ;  /* 0x00000000000679c3 */ /* 0x000ea20000008800 */
[----:B------:R-:W-:Y:S02]  /*1b90*/  UMOV UR4, 0x400 ;  /* 0x0000040000047882 */ /* 0x000fe40000000000 */
[----:B--2---:R-:W-:-:S09]  /*1ba0*/  ULEA UR4, UR6, UR4, 0x18 ;  /* 0x0000000406047291 */ /* 0x004fd2000f8ec0ff */
[----:B-1----:R-:W1:Y:S02]  /*1bb0*/  LDS.64 R2, [UR4] ;  /* 0x00000004ff027984 */ /* 0x002e640008000a00 */
[----:B------:R-:W2:Y:S02]  /*1bc0*/  LDCU UR4, c[0x0][0x384] ;  /* 0x00007080ff0477ac */ /* 0x000ea40008000800 */
[----:B--2---:R-:W-:-:S04]  /*1bd0*/  I2FP.F32.S32 R13, UR4 ;  /* 0x00000004000d7c45 */ /* 0x004fc80008201400 */
[----:B0-----:R-:W0:Y:S01]  /*1be0*/  MUFU.RCP R0, R13 ;  /* 0x0000000d00007308 */ /* 0x001e220000001000 */
[----:B-1----:R1:W-:Y:S07]  /*1bf0*/  STG.E desc[UR8][R18.64], R2 ;  /* 0x0000000212007986 */ /* 0x0023ee000c101908 */
[----:B------:R-:W2:Y:S01]  /*1c00*/  FCHK P0, R3, R13 ;  /* 0x0000000d03007302 */ /* 0x000ea20000000000 */
[----:B0-----:R-:W-:-:S04]  /*1c10*/  FFMA R5, -R13, R0, 1 ;  /* 0x3f8000000d057423 */ /* 0x001fc80000000100 */
[----:B------:R-:W-:-:S04]  /*1c20*/  FFMA R0, R0, R5, R0 ;  /* 0x0000000500007223 */ /* 0x000fc80000000000 */
[----:B------:R-:W-:-:S04]  /*1c30*/  FFMA R5, R3, R0, RZ ;  /* 0x0000000003057223 */ /* 0x000fc800000000ff */
[----:B------:R-:W-:-:S04]  /*1c40*/  FFMA R4, -R13, R5, R3 ;  /* 0x000000050d047223 */ /* 0x000fc80000000103 */
[----:B------:R-:W-:Y:S01]  /*1c50*/  FFMA R0, R0, R4, R5 ;  /* 0x0000000400007223 */ /* 0x000fe20000000005 */
[----:B-12---:R-:W-:Y:S06]  /*1c60*/  @!P0 BRA `(.L_x_51) ;  /* 0x00000000000c8947 */ /* 0x006fec0003800000 */
[----:B------:R-:W-:Y:S01]  /*1c70*/  IMAD.MOV.U32 R0, RZ, RZ, R3 ;  /* 0x000000ffff007224 */ /* 0x000fe200078e0003 */
[----:B------:R-:W-:-:S07]  /*1c80*/  MOV R12, 0x1ca0 ;  /* 0x00001ca0000c7802 */ /* 0x000fce0000000f00 */
[----:B------:R-:W-:Y:S05]  /*1c90*/  CALL.REL.NOINC `($__internal_2_$__cuda_sm3x_div_rn_noftz_f32_slowpath) ;  /* 0x0000000c001c7944 */ /* 0x000fea0003c00000 */
.L_x_51:
[----:B------:R-:W0:Y:S01]  /*1ca0*/  LDCU UR4, c[0x0][0x390] ;  /* 0x00007200ff0477ac */ /* 0x000e220008000800 */
[----:B------:R-:W-:Y:S01]  /*1cb0*/  BSSY.RECONVERGENT B0, `(.L_x_52) ;  /* 0x000000e000007945 */ /* 0x000fe20003800200 */
[----:B0-----:R-:W-:-:S04]  /*1cc0*/  FADD R3, R0, UR4 ;  /* 0x0000000400037e21 */ /* 0x001fc80008000000 */
[----:B------:R0:W1:Y:S01]  /*1cd0*/  MUFU.RSQ R0, R3 ;  /* 0x0000000300007308 */ /* 0x0000620000001400 */
[----:B------:R-:W-:-:S04]  /*1ce0*/  IADD3 R2, PT, PT, R3, -0xd000000, RZ ;  /* 0xf300000003027810 */ /* 0x000fc80007ffe0ff */
[----:B------:R-:W-:-:S13]  /*1cf0*/  ISETP.GT.U32.AND P0, PT, R2, 0x727fffff, PT ;  /* 0x727fffff0200780c */ /* 0x000fda0003f04070 */
[----:B01----:R-:W-:Y:S05]  /*1d00*/  @!P0 BRA `(.L_x_53) ;  /* 0x0000000000108947 */ /* 0x003fea0003800000 */
[----:B------:R-:W-:-:S07]  /*1d10*/  MOV R8, 0x1d30 ;  /* 0x00001d3000087802 */ /* 0x000fce0000000f00 */
[----:B------:R-:W-:Y:S05]  /*1d20*/  CALL.REL.NOINC `($__internal_1_$__cuda_sm20_sqrt_rn_f32_slowpath) ;  /* 0x0000000800987944 */ /* 0x000fea0003c00000 */
[----:B------:R-:W-:Y:S01]  /*1d30*/  MOV R2, R0 ;  /* 0x0000000000027202 */ /* 0x000fe20000000f00 */
[----:B------:R-:W-:Y:S06]  /*1d40*/  BRA `(.L_x_54) ;  /* 0x0000000000107947 */ /* 0x000fec0003800000 */
.L_x_53:
[----:B------:R-:W-:Y:S01]  /*1d50*/  FMUL.FTZ R2, R3, R0 ;  /* 0x0000000003027220 */ /* 0x000fe20000410000 */
[----:B------:R-:W-:-:S03]  /*1d60*/  FMUL.FTZ R0, R0, 0.5 ;  /* 0x3f00000000007820 */ /* 0x000fc60000410000 */
[----:B------:R-:W-:-:S04]  /*1d70*/  FFMA R3, -R2, R2, R3 ;  /* 0x0000000202037223 */ /* 0x000fc80000000103 */
[----:B------:R-:W-:-:S07]  /*1d80*/  FFMA R2, R3, R0, R2 ;  /* 0x0000000003027223 */ /* 0x000fce0000000002 */
.L_x_54:
[----:B------:R-:W-:Y:S05]  /*1d90*/  BSYNC.RECONVERGENT B0 ;  /* 0x0000000000007941 */ /* 0x000fea0003800200 */
.L_x_52:
[----:B------:R-:W-:Y:S01]  /*1da0*/  IADD3 R0, PT, PT, R2, 0x1800000, RZ ;  /* 0x0180000002007810 */ /* 0x000fe20007ffe0ff */
[----:B------:R-:W-:Y:S03]  /*1db0*/  BSSY.RECONVERGENT B0, `(.L_x_55) ;  /* 0x000000b000007945 */ /* 0x000fe60003800200 */
[----:B------:R-:W-:-:S04]  /*1dc0*/  LOP3.LUT R0, R0, 0x7f800000, RZ, 0xc0, !PT ;  /* 0x7f80000000007812 */ /* 0x000fc800078ec0ff */
[----:B------:R-:W-:-:S13]  /*1dd0*/  ISETP.GT.U32.AND P0, PT, R0, 0x1ffffff, PT ;  /* 0x01ffffff0000780c */ /* 0x000fda0003f04070 */
[----:B------:R-:W-:Y:S05]  /*1de0*/  @P0 BRA `(.L_x_56) ;  /* 0x00000000000c0947 */ /* 0x000fea0003800000 */
[----:B------:R-:W-:-:S07]  /*1df0*/  MOV R4, 0x1e10 ;  /* 0x00001e1000047802 */ /* 0x000fce0000000f00 */
[----:B------:R-:W-:Y:S05]  /*1e00*/  CALL.REL.NOINC `($__internal_0_$__cuda_sm20_rcp_rn_f32_slowpath) ;  /* 0x0000000400907944 */ /* 0x000fea0003c00000 */
[----:B------:R-:W-:Y:S05]  /*1e10*/  BRA `(.L_x_57) ;  /* 0x0000000000107947 */ /* 0x000fea0003800000 */
.L_x_56:
[----:B------:R-:W0:Y:S02]  /*1e20*/  MUFU.RCP R3, R2 ;  /* 0x0000000200037308 */ /* 0x000e240000001000 */
[----:B0-----:R-:W-:-:S04]  /*1e30*/  FFMA R0, R3, R2, -1 ;  /* 0xbf80000003007423 */ /* 0x001fc80000000002 */
[----:B------:R-:W-:-:S04]  /*1e40*/  FADD.FTZ R0, -R0, -RZ ;  /* 0x800000ff00007221 */ /* 0x000fc80000010100 */
[----:B------:R-:W-:-:S07]  /*1e50*/  FFMA R3, R3, R0, R3 ;  /* 0x0000000003037223 */ /* 0x000fce0000000003 */
.L_x_57:
[----:B------:R-:W-:Y:S05]  /*1e60*/  BSYNC.RECONVERGENT B0 ;  /* 0x0000000000007941 */ /* 0x000fea0003800200 */
.L_x_55:
[----:B------:R-:W0:Y:S01]  /*1e70*/  S2UR UR6, SR_CgaCtaId ;  /* 0x00000000000679c3 */ /* 0x000e220000008800 */
[----:B------:R-:W-:Y:S01]  /*1e80*/  UMOV UR4, 0x400 ;  /* 0x0000040000047882 */ /* 0x000fe20000000000 */
[----:B------:R2:W-:Y:S01]  /*1e90*/  STG.E desc[UR8][R16.64], R3 ;  /* 0x0000000310007986 */ /* 0x0005e2000c101908 */
[----:B0-----:R-:W-:-:S09]  /*1ea0*/  ULEA UR4, UR6, UR4, 0x18 ;  /* 0x0000000406047291 */ /* 0x001fd2000f8ec0ff */
[----:B------:R2:W-:Y:S03]  /*1eb0*/  STS [UR4+0x4], R3 ;  /* 0x00000403ff007988 */ /* 0x0005e60008000804 */
.L_x_50:
[----:B------:R-:W-:Y:S05]  /*1ec0*/  BSYNC.RECONVERGENT B2 ;  /* 0x0000000000027941 */ /* 0x000fea0003800200 */
.L_x_49:
[----:B------:R-:W3:Y:S01]  /*1ed0*/  LDCU UR4, c[0x0][0x384] ;  /* 0x00007080ff0477ac */ /* 0x000ee20008000800 */
[----:B------:R-:W-:Y:S01]  /*1ee0*/  BSSY.RECONVERGENT B0, `(.L_x_58) ;  /* 0x0000050000007945 */ /* 0x000fe20003800200 */
[----:B------:R-:W4:Y:S01]  /*1ef0*/  LDCU UR10, c[0x0][0x384] ;  /* 0x00007080ff0a77ac */ /* 0x000f220008000800 */
[----:B------:R-:W-:Y:S01]  /*1f00*/  BAR.SYNC.DEFER_BLOCKING 0x0 ;  /* 0x0000000000007b1d */ /* 0x000fe20000010000 */
[----:B---3--:R-:W-:-:S13]  /*1f10*/  ISETP.GE.AND P0, PT, R10, UR4, PT ;  /* 0x000000040a007c0c */ /* 0x008fda000bf06270 */
[----:B----4-:R-:W-:Y:S05]  /*1f20*/  @P0 BRA `(.L_x_59) ;  /* 0x00000004002c0947 */ /* 0x010fea0003800000 */
[----:B------:R-:W1:Y:S01]  /*1f30*/  LDC.64 R22, c[0x0][0x388] ;  /* 0x0000e200ff167b82 */ /* 0x000e620000000a00 */
[----:B------:R-:W-:Y:S01]  /*1f40*/  UMOV UR4, 0x400 ;  /* 0x0000040000047882 */ /* 0x000fe20000000000 */
[----:B------:R-:W-:-:S06]  /*1f50*/  MOV R27, R10 ;  /* 0x0000000a001b7202 */ /* 0x000fcc0000000f00 */
[----:B------:R-:W3:Y:S08]  /*1f60*/  S2UR UR6, SR_CgaCtaId ;  /* 0x00000000000679c3 */ /* 0x000ef00000008800 */
[----:B0-----:R-:W0:Y:S01]  /*1f70*/  LDC R7, c[0x0][0x38c] ;  /* 0x0000e300ff077b82 */ /* 0x001e220000000800 */
[----:B-1----:R-:W-:-:S07]  /*1f80*/  IABS R0, R23 ;  /* 0x0000001700007213 */ /* 0x002fce0000000000 */
[----:B------:R-:W1:Y:S01]  /*1f90*/  LDC R8, c[0x0][0x388] ;  /* 0x0000e200ff087b82 */ /* 0x000e620000000800 */
[----:B------:R-:W-:Y:S01]  /*1fa0*/  ISETP.NE.AND P0, PT, R22, RZ, PT ;  /* 0x000000ff1600720c */ /* 0x000fe20003f05270 */
[----:B------:R-:W4:Y:S01]  /*1fb0*/  I2F.RP R2, R0 ;  /* 0x0000000000027306 */ /* 0x000f220000209400 */
[----:B------:R-:W-:Y:S01]  /*1fc0*/  LOP3.LUT R26, RZ, R22, RZ, 0x33, !PT ;  /* 0x00000016ff1a7212 */ /* 0x000fe200078e33ff */
[----:B---3--:R-:W-:-:S04]  /*1fd0*/  ULEA UR4, UR6, UR4, 0x18 ;  /* 0x0000000406047291 */ /* 0x008fc8000f8ec0ff */
[----:B------:R-:W3:Y:S05]  /*1fe0*/  LDC.64 R14, c[0x0][0x398] ;  /* 0x0000e600ff0e7b82 */ /* 0x000eea0000000a00 */
[----:B------:R-:W0:Y:S03]  /*1ff0*/  LDS.64 R20, [UR4] ;  /* 0x00000004ff147984 */ /* 0x000e260008000a00 */
[----:B------:R-:W0:Y:S01]  /*2000*/  LDC.64 R12, c[0x0][0x3b0] ;  /* 0x0000ec00ff0c7b82 */ /* 0x000e220000000a00 */
[----:B----4-:R-:W4:Y:S07]  /*2010*/  MUFU.RCP R2, R2 ;  /* 0x0000000200027308 */ /* 0x010f2e0000001000 */
[----:B------:R-:W0:Y:S01]  /*2020*/  LDC.64 R4, c[0x0][0x3a0] ;  /* 0x0000e800ff047b82 */ /* 0x000e220000000a00 */
[----:B----4-:R-:W-:-:S07]  /*2030*/  IADD3 R24, PT, PT, R2, 0xffffffe, RZ ;  /* 0x0ffffffe02187810 */ /* 0x010fce0007ffe0ff */
[----:B--2---:R-:W2:Y:S01]  /*2040*/  LDC.64 R2, c[0x0][0x3a8] ;  /* 0x0000ea00ff027b82 */ /* 0x004ea20000000a00 */
[----:B------:R4:W5:Y:S02]  /*2050*/  F2I.FTZ.U32.TRUNC.NTZ R25, R24 ;  /* 0x0000001800197305 */ /* 0x000964000021f000 */
[----:B----4-:R-:W-:Y:S01]  /*2060*/  IMAD.MOV.U32 R24, RZ, RZ, RZ ;  /* 0x000000ffff187224 */ /* 0x010fe200078e00ff */
[----:B-----5:R-:W-:-:S05]  /*2070*/  IADD3 R11, PT, PT, RZ, -R25, RZ ;  /* 0x80000019ff0b7210 */ /* 0x020fca0007ffe0ff */
[----:B------:R-:W-:-:S04]  /*2080*/  IMAD R11, R11, R0, RZ ;  /* 0x000000000b0b7224 */ /* 0x000fc800078e02ff */
[----:B-1-3--:R-:W-:-:S07]  /*2090*/  IMAD.HI.U32 R11, R25, R11, R24 ;  /* 0x0000000b190b7227 */ /* 0x00afce00078e0018 */
.L_x_60:
[----:B---3--:R-:W-:Y:S02]  /*20a0*/  IADD3 R29, PT, PT, R6, R27, RZ ;  /* 0x0000001b061d7210 */ /* 0x008fe40007ffe0ff */
[----:B------:R-:W-:Y:S02]  /*20b0*/  IABS R24, R8 ;  /* 0x0000000800187213 */ /* 0x000fe40000000000 */
[----:B------:R-:W-:Y:S02]  /*20c0*/  IABS R30, R29 ;  /* 0x0000001d001e7213 */ /* 0x000fe40000000000 */
[----:B------:R-:W1:Y:S01]  /*20d0*/  I2F.RP R28, R24 ;  /* 0x00000018001c7306 */ /* 0x000e620000209400 */
[-C--:B0-----:R-:W-:Y:S02]  /*20e0*/  IABS R32, R7.reuse ;  /* 0x0000000700207213 */ /* 0x081fe40000000000 */
[----:B------:R-:W-:Y:S01]  /*20f0*/  IMAD.HI.U32 R22, R11, R30, RZ ;  /* 0x0000001e0b167227 */ /* 0x000fe200078e00ff */
[----:B------:R-:W-:-:S04]  /*2100*/  LOP3.LUT R25, R29, R7, RZ, 0x3c, !PT ;  /* 0x000000071d197212 */ /* 0x000fc800078e3cff */
[----:B------:R-:W-:Y:S02]  /*2110*/  IADD3 R23, PT, PT, -R22, RZ, RZ ;  /* 0x000000ff16177210 */ /* 0x000fe40007ffe1ff */
[----:B------:R-:W-:-:S03]  /*2120*/  ISETP.GE.AND P2, PT, R25, RZ, PT ;  /* 0x000000ff1900720c */ /* 0x000fc60003f46270 */
[----:B------:R-:W-:Y:S01]  /*2130*/  IMAD R23, R32, R23, R30 ;  /* 0x0000001720177224 */ /* 0x000fe200078e021e */
[----:B-1----:R-:W0:Y:S04]  /*2140*/  MUFU.RCP R28, R28 ;  /* 0x0000001c001c7308 */ /* 0x002e280000001000 */
[----:B------:R-:W-:-:S13]  /*2150*/  ISETP.GT.U32.AND P3, PT, R0, R23, PT ;  /* 0x000000170000720c */ /* 0x000fda0003f64070 */
[----:B------:R-:W-:Y:S01]  /*2160*/  @!P3 IADD3 R23, PT, PT, R23, -R32, RZ ;  /* 0x800000201717b210 */ /* 0x000fe20007ffe0ff */
[----:B------:R-:W-:Y:S01]  /*2170*/  @!P3 VIADD R22, R22, 0x1 ;  /* 0x000000011616b836 */ /* 0x000fe20000000000 */
[----:B0-----:R-:W-:Y:S02]  /*2180*/  IADD3 R30, PT, PT, R28, 0xffffffe, RZ ;  /* 0x0ffffffe1c1e7810 */ /* 0x001fe40007ffe0ff */
[----:B------:R-:W-:Y:S02]  /*2190*/  ISETP.GE.U32.AND P1, PT, R23, R0, PT ;  /* 0x000000001700720c */ /* 0x000fe40003f26070 */
[----:B------:R-:W0:Y:S01]  /*21a0*/  F2I.FTZ.U32.TRUNC.NTZ R23, R30 ;  /* 0x0000001e00177305 */ /* 0x000e22000021f000 */
[----:B------:R-:W-:-:S10]  /*21b0*/  ISETP.NE.AND P3, PT, R7, RZ, PT ;  /* 0x000000ff0700720c */ /* 0x000fd40003f65270 */
[----:B------:R-:W-:-:S04]  /*21c0*/  @P1 IADD3 R22, PT, PT, R22, 0x1, RZ ;  /* 0x0000000116161810 */ /* 0x000fc80007ffe0ff */
[----:B------:R-:W-:Y:S01]  /*21d0*/  MOV R25, R22 ;  /* 0x0000001600197202 */ /* 0x000fe20000000f00 */
[----:B------:R-:W-:Y:S01]  /*21e0*/  HFMA2 R22, -RZ, RZ, 0, 0 ;  /* 0x00000000ff167431 */ /* 0x000fe200000001ff */
[----:B0-----:R-:W-:Y:S02]  /*21f0*/  IADD3 R31, PT, PT, RZ, -R23, RZ ;  /* 0x80000017ff1f7210 */ /* 0x001fe40007ffe0ff */
[----:B------:R-:W-:Y:S02]  /*2200*/  @!P2 IADD3 R25, PT, PT, -R25, RZ, RZ ;  /* 0x000000ff1919a210 */ /* 0x000fe40007ffe1ff */
[----:B------:R-:W-:Y:S01]  /*2210*/  @!P3 LOP3.LUT R25, RZ, R7, RZ, 0x33, !PT ;  /* 0x00000007ff19b212 */ /* 0x000fe200078e33ff */
[----:B------:R-:W-:-:S03]  /*2220*/  IMAD R31, R31, R24, RZ ;  /* 0x000000181f1f7224 */ /* 0x000fc600078e02ff */
[----:B------:R-:W-:Y:S01]  /*2230*/  IABS R28, R25 ;  /* 0x00000019001c7213 */ /* 0x000fe20000000000 */
[----:B------:R-:W-:Y:S01]  /*2240*/  IMAD.HI.U32 R22, R23, R31, R22 ;  /* 0x0000001f17167227 */ /* 0x000fe200078e0016 */
[----:B------:R-:W-:-:S03]  /*2250*/  ISETP.GE.AND P2, PT, R25, RZ, PT ;  /* 0x000000ff1900720c */ /* 0x000fc60003f46270 */
[----:B------:R-:W-:Y:S02]  /*2260*/  IMAD.MOV.U32 R23, RZ, RZ, R28 ;  /* 0x000000ffff177224 */ /* 0x000fe400078e001c */
[----:B------:R-:W-:-:S04]  /*2270*/  IMAD.WIDE R30, R29, 0x4, R14 ;  /* 0x000000041d1e7825 */ /* 0x000fc800078e020e */
[----:B------:R-:W-:Y:S02]  /*2280*/  IMAD.HI.U32 R22, R22, R23, RZ ;  /* 0x0000001716167227 */ /* 0x000fe400078e00ff */
[----:B------:R-:W3:Y:S03]  /*2290*/  LDG.E R31, desc[UR8][R30.64] ;  /* 0x000000081e1f7981 */ /* 0x000ee6000c1e1900 */
[----:B------:R-:W-:-:S05]  /*22a0*/  IADD3 R22, PT, PT, -R22, RZ, RZ ;  /* 0x000000ff16167210 */ /* 0x000fca0007ffe1ff */
[----:B------:R-:W-:-:S05]  /*22b0*/  IMAD R23, R24, R22, R23 ;  /* 0x0000001618177224 */ /* 0x000fca00078e0217 */
[----:B------:R-:W-:-:S13]  /*22c0*/  ISETP.GT.U32.AND P1, PT, R24, R23, PT ;  /* 0x000000171800720c */ /* 0x000fda0003f24070 */
[----:B------:R-:W-:-:S04]  /*22d0*/  @!P1 IADD3 R23, PT, PT, R23, -R24, RZ ;  /* 0x8000001817179210 */ /* 0x000fc80007ffe0ff */
[----:B------:R-:W-:-:S13]  /*22e0*/  ISETP.GT.U32.AND P1, PT, R24, R23, PT ;  /* 0x000000171800720c */ /* 0x000fda0003f24070 */
[----:B------:R-:W-:-:S04]  /*22f0*/  @!P1 IADD3 R23, PT, PT, R23, -R24, RZ ;  /* 0x8000001817179210 */ /* 0x000fc80007ffe0ff */
[----:B------:R-:W-:-:S04]  /*2300*/  @!P2 IADD3 R23, PT, PT, -R23, RZ, RZ ;  /* 0x000000ff1717a210 */ /* 0x000fc80007ffe1ff */
[----:B------:R-:W-:-:S05]  /*2310*/  SEL R25, R26, R23, !P0 ;  /* 0x000000171a197207 */ /* 0x000fca0004000000 */
[----:B------:R-:W-:-:S04]  /*2320*/  IMAD.WIDE R22, R25, 0x4, R4 ;  /* 0x0000000419167825 */ /* 0x000fc800078e0204 */
[----:B--2---:R-:W-:Y:S02]  /*2330*/  IMAD.WIDE R24, R25, 0x4, R2 ;  /* 0x0000000419187825 */ /* 0x004fe400078e0202 */
[----:B------:R-:W2:Y:S04]  /*2340*/  LDG.E R23, desc[UR8][R22.64] ;  /* 0x0000000816177981 */ /* 0x000ea8000c1e1900 */
[----:B------:R-:W2:Y:S01]  /*2350*/  LDG.E R25, desc[UR8][R24.64] ;  /* 0x0000000818197981 */ /* 0x000ea2000c1e1900 */
[----:B------:R-:W-:-:S04]  /*2360*/  IADD3 R27, PT, PT, R27, UR7, RZ ;  /* 0x000000071b1b7c10 */ /* 0x000fc8000fffe0ff */
[----:B------:R-:W-:Y:S01]  /*2370*/  ISETP.GE.AND P1, PT, R27, UR10, PT ;  /* 0x0000000a1b007c0c */ /* 0x000fe2000bf26270 */
[----:B---3--:R-:W-:-:S04]  /*2380*/  FADD R28, -R20, R31 ;  /* 0x0000001f141c7221 */ /* 0x008fc80000000100 */
[----:B------:R-:W-:Y:S01]  /*2390*/  FMUL R32, R21, R28 ;  /* 0x0000001c15207220 */ /* 0x000fe20000400000 */
[----:B------:R-:W-:-:S04]  /*23a0*/  IMAD.WIDE R28, R29, 0x4, R12 ;  /* 0x000000041d1c7825 */ /* 0x000fc800078e020c */
[----:B--2---:R-:W-:-:S05]  /*23b0*/  FFMA R33, R32, R23, R25 ;  /* 0x0000001720217223 */ /* 0x004fca0000000019 */
[----:B------:R3:W-:Y:S01]  /*23c0*/  STG.E desc[UR8][R28.64], R33 ;  /* 0x000000211c007986 */ /* 0x0007e2000c101908 */
[----:B------:R-:W-:Y:S05]  /*23d0*/  @!P1 BRA `(.L_x_60) ;  /* 0xfffffffc00309947 */ /* 0x000fea000383ffff */
.L_x_59:
[----:B------:R-:W-:Y:S05]  /*23e0*/  BSYNC.RECONVERGENT B0 ;  /* 0x0000000000007941 */ /* 0x000fea0003800200 */
.L_x_58:
[----:B01----:R-:W0:Y:S01]  /*23f0*/  LDC R0, c[0x0][0x370] ;  /* 0x0000dc00ff007b82 */ /* 0x003e220000000800 */
[----:B------:R-:W1:Y:S01]  /*2400*/  LDCU UR4, c[0x0][0x380] ;  /* 0x00007000ff0477ac */ /* 0x000e620008000800 */
[----:B0-----:R-:W-:-:S05]  /*2410*/  IMAD.IADD R9, R0, 0x1, R9 ;  /* 0x0000000100097824 */ /* 0x001fca00078e0209 */
[----:B-1----:R-:W-:-:S13]  /*2420*/  ISETP.GE.U32.AND P0, PT, R9, UR4, PT ;  /* 0x0000000409007c0c */ /* 0x002fda000bf06070 */
[----:B------:R-:W-:Y:S05]  /*2430*/  @!P0 BRA `(.L_x_61) ;  /* 0xffffffdc00388947 */ /* 0x000fea000383ffff */
[----:B------:R-:W-:Y:S05]  /*2440*/  EXIT ;  /* 0x000000000000794d */ /* 0x000fea0003800000 */
        .weak           $__internal_0_$__cuda_sm20_rcp_rn_f32_slowpath
        .type           $__internal_0_$__cuda_sm20_rcp_rn_f32_slowpath,@function
        .size           $__internal_0_$__cuda_sm20_rcp_rn_f32_slowpath,($__internal_1_$__cuda_sm20_sqrt_rn_f32_slowpath - $__internal_0_$__cuda_sm20_rcp_rn_f32_slowpath)
$__internal_0_$__cuda_sm20_rcp_rn_f32_slowpath:
[----:B------:R-:W-:Y:S01]  /*2450*/  SHF.L.U32 R0, R2, 0x1, RZ ;  /* 0x0000000102007819 */ /* 0x000fe200000006ff */
[----:B------:R-:W-:Y:S03]  /*2460*/  BSSY.RECONVERGENT B1, `(.L_x_62) ;  /* 0x0000030000017945 */ /* 0x000fe60003800200 */
[----:B------:R-:W-:-:S04]  /*2470*/  SHF.R.U32.HI R7, RZ, 0x18, R0 ;  /* 0x00000018ff077819 */ /* 0x000fc80000011600 */
[----:B------:R-:W-:-:S13]  /*2480*/  ISETP.NE.U32.AND P0, PT, R7, RZ, PT ;  /* 0x000000ff0700720c */ /* 0x000fda0003f05070 */
[----:B------:R-:W-:Y:S05]  /*2490*/  @P0 BRA `(.L_x_63) ;  /* 0x0000000000280947 */ /* 0x000fea0003800000 */
[----:B------:R-:W-:-:S04]  /*24a0*/  SHF.L.U32 R0, R2, 0x1, RZ ;  /* 0x0000000102007819 */ /* 0x000fc800000006ff */
[----:B------:R-:W-:-:S13]  /*24b0*/  ISETP.NE.AND P0, PT, R0, RZ, PT ;  /* 0x000000ff0000720c */ /* 0x000fda0003f05270 */
[----:B------:R-:W-:Y:S01]  /*24c0*/  @P0 FFMA R5, R2, 1.84467440737095516160e+19, RZ ;  /* 0x5f80000002050823 */ /* 0x000fe200000000ff */
[----:B------:R-:W-:Y:S08]  /*24d0*/  @!P0 MUFU.RCP R3, R2 ;  /* 0x0000000200038308 */ /* 0x000ff00000001000 */
[----:B------:R-:W0:Y:S02]  /*24e0*/  @P0 MUFU.RCP R0, R5 ;  /* 0x0000000500000308 */ /* 0x000e240000001000 */
[----:B0-----:R-:W-:-:S04]  /*24f0*/  @P0 FFMA R7, R5, R0, -1 ;  /* 0xbf80000005070423 */ /* 0x001fc80000000000 */
[----:B------:R-:W-:-:S04]  /*2500*/  @P0 FADD.FTZ R7, -R7, -RZ ;  /* 0x800000ff07070221 */ /* 0x000fc80000010100 */
[----:B------:R-:W-:-:S04]  /*2510*/  @P0 FFMA R0, R0, R7, R0 ;  /* 0x0000000700000223 */ /* 0x000fc80000000000 */
[----:B------:R-:W-:Y:S01]  /*2520*/  @P0 FFMA R3, R0, 1.84467440737095516160e+19, RZ ;  /* 0x5f80000000030823 */ /* 0x000fe200000000ff */
[----:B------:R-:W-:Y:S06]  /*2530*/  BRA `(.L_x_64) ;  /* 0x0000000000887947 */ /* 0x000fec0003800000 */
.L_x_63:
[----:B------:R-:W-:-:S04]  /*2540*/  IADD3 R11, PT, PT, R7, -0xfd, RZ ;  /* 0xffffff03070b7810 */ /* 0x000fc80007ffe0ff */
[----:B------:R-:W-:-:S13]  /*2550*/  ISETP.GT.U32.AND P0, PT, R11, 0x1, PT ;  /* 0x000000010b00780c */ /* 0x000fda0003f04070 */
[----:B------:R-:W-:Y:S05]  /*2560*/  @P0 BRA `(.L_x_65) ;  /* 0x0000000000780947 */ /* 0x000fea0003800000 */
[----:B------:R-:W-:Y:S02]  /*2570*/  LOP3.LUT R0, R2, 0x7fffff, RZ, 0xc0, !PT ;  /* 0x007fffff02007812 */ /* 0x000fe400078ec0ff */
[----:B------:R-:W-:Y:S02]  /*2580*/  MOV R12, 0x3 ;  /* 0x00000003000c7802 */ /* 0x000fe40000000f00 */
[----:B------:R-:W-:Y:S02]  /*2590*/  LOP3.LUT R0, R0, 0x3f800000, RZ, 0xfc, !PT ;  /* 0x3f80000000007812 */ /* 0x000fe400078efcff */
[----:B------:R-:W-:Y:S02]  /*25a0*/  SHF.L.U32 R12, R12, R11, RZ ;  /* 0x0000000b0c0c7219 */ /* 0x000fe400000006ff */
[----:B------:R-:W0:Y:S02]  /*25b0*/  MUFU.RCP R3, R0 ;  /* 0x0000000000037308 */ /* 0x000e240000001000 */
[----:B0-----:R-:W-:-:S04]  /*25c0*/  FFMA R5, R0, R3, -1 ;  /* 0xbf80000000057423 */ /* 0x001fc80000000003 */
[----:B------:R-:W-:-:S04]  /*25d0*/  FADD.FTZ R8, -R5, -RZ ;  /* 0x800000ff05087221 */ /* 0x000fc80000010100 */
[CCC-:B------:R-:W-:Y:S01]  /*25e0*/  FFMA.RM R5, R3.reuse, R8.reuse, R3.reuse ;  /* 0x0000000803057223 */ /* 0x1c0fe20000004003 */
[----:B------:R-:W-:-:S04]  /*25f0*/  FFMA.RP R8, R3, R8, R3 ;  /* 0x0000000803087223 */ /* 0x000fc80000008003 */
[C---:B------:R-:W-:Y:S02]  /*2600*/  LOP3.LUT R3, R5.reuse, 0x7fffff, RZ, 0xc0, !PT ;  /* 0x007fffff05037812 */ /* 0x040fe400078ec0ff */
[----:B------:R-:W-:Y:S02]  /*2610*/  FSETP.NEU.FTZ.AND P0, PT, R5, R8, PT ;  /* 0x000000080500720b */ /* 0x000fe40003f1d000 */
[----:B------:R-:W-:Y:S02]  /*2620*/  LOP3.LUT R3, R3, 0x800000, RZ, 0xfc, !PT ;  /* 0x0080000003037812 */ /* 0x000fe400078efcff */
[----:B------:R-:W-:Y:S02]  /*2630*/  SEL R5, RZ, 0xffffffff, !P0 ;  /* 0xffffffffff057807 */ /* 0x000fe40004000000 */
[----:B------:R-:W-:Y:S02]  /*2640*/  LOP3.LUT R12, R12, R3, RZ, 0xc0, !PT ;  /* 0x000000030c0c7212 */ /* 0x000fe400078ec0ff */
[----:B------:R-:W-:-:S02]  /*2650*/  IADD3 R0, PT, PT, -R5, RZ, RZ ;  /* 0x000000ff05007210 */ /* 0x000fc40007ffe1ff */
[-C--:B------:R-:W-:Y:S02]  /*2660*/  SHF.R.U32.HI R12, RZ, R11.reuse, R12 ;  /* 0x0000000bff0c7219 */ /* 0x080fe4000001160c */
[----:B------:R-:W-:Y:S02]  /*2670*/  LOP3.LUT P1, RZ, R0, R11, R3, 0xf8, !PT ;  /* 0x0000000b00ff7212 */ /* 0x000fe4000782f803 */
[C---:B------:R-:W-:Y:S02]  /*2680*/  LOP3.LUT P0, RZ, R12.reuse, 0x1, RZ, 0xc0, !PT ;  /* 0x000000010cff7812 */ /* 0x040fe4000780c0ff */
[----:B------:R-:W-:-:S04]  /*2690*/  LOP3.LUT P2, RZ, R12, 0x2, RZ, 0xc0, !PT ;  /* 0x000000020cff7812 */ /* 0x000fc8000784c0ff */
[----:B------:R-:W-:Y:S02]  /*26a0*/  PLOP3.LUT P0, PT, P0, P1, P2, 0xe0, 0x0 ;  /* 0x000000000000781c */ /* 0x000fe40000703c20 */
[----:B------:R-:W-:Y:S02]  /*26b0*/  LOP3.LUT P1, RZ, R2, 0x7fffff, RZ, 0xc0, !PT ;  /* 0x007fffff02ff7812 */ /* 0x000fe4000782c0ff */
[----:B------:R-:W-:-:S05]  /*26c0*/  SEL R0, RZ, 0x1, !P0 ;  /* 0x00000001ff007807 */ /* 0x000fca0004000000 */
[----:B------:R-:W-:-:S05]  /*26d0*/  IMAD.MOV R0, RZ, RZ, -R0 ;  /* 0x000000ffff007224 */ /* 0x000fca00078e0a00 */
[----:B------:R-:W-:Y:S02]  /*26e0*/  ISETP.GE.AND P0, PT, R0, RZ, PT ;  /* 0x000000ff0000720c */ /* 0x000fe40003f06270 */
[----:B------:R-:W-:-:S04]  /*26f0*/  IADD3 R0, PT, PT, R7, -0xfc, RZ ;  /* 0xffffff0407007810 */ /* 0x000fc80007ffe0ff */
[----:B------:R-:W-:-:S07]  /*2700*/  SHF.R.U32.HI R3, RZ, R0, R3 ;  /* 0x00000000ff037219 */ /* 0x000fce0000011603 */
[----:B------:R-:W-:-:S04]  /*2710*/  @!P0 IADD3 R3, PT, PT, R3, 0x1, RZ ;  /* 0x0000000103038810 */ /* 0x000fc80007ffe0ff */
[----:B------:R-:W-:-:S04]  /*2720*/  @!P1 SHF.L.U32 R3, R3, 0x1, RZ ;  /* 0x0000000103039819 */ /* 0x000fc800000006ff */
[----:B------:R-:W-:Y:S01]  /*2730*/  LOP3.LUT R3, R3, 0x80000000, R2, 0xf8, !PT ;  /* 0x8000000003037812 */ /* 0x000fe200078ef802 */
[----:B------:R-:W-:Y:S06]  /*2740*/  BRA `(.L_x_64) ;  /* 0x0000000000047947 */ /* 0x000fec0003800000 */
.L_x_65:
[----:B------:R0:W1:Y:S02]  /*2750*/  MUFU.RCP R3, R2 ;  /* 0x0000000200037308 */ /* 0x0000640000001000 */
.L_x_64:
[----:B------:R-:W-:Y:S05]  /*2760*/  BSYNC.RECONVERGENT B1 ;  /* 0x0000000000017941 */ /* 0x000fea0003800200 */
.L_x_62:
[----:B------:R-:W-:-:S04]  /*2770*/  HFMA2 R5, -RZ, RZ, 0, 0 ;  /* 0x00000000ff057431 */ /* 0x000fc800000001ff */
[----:B01----:R-:W-:Y:S05]  /*2780*/  RET.REL.NODEC R4 `(GroupNormKernel) ;  /* 0xffffffd8041c7950 */ /* 0x003fea0003c3ffff */
        .weak           $__internal_1_$__cuda_sm20_sqrt_rn_f32_slowpath
        .type           $__internal_1_$__cuda_sm20_sqrt_rn_f32_slowpath,@function
        .size           $__internal_1_$__cuda_sm20_sqrt_rn_f32_slowpath,($__internal_2_$__cuda_sm3x_div_rn_noftz_f32_slowpath - $__internal_1_$__cuda_sm20_sqrt_rn_f32_slowpath)
$__internal_1_$__cuda_sm20_sqrt_rn_f32_slowpath:
[----:B------:R-:W-:-:S13]  /*2790*/  LOP3.LUT P0, RZ, R3, 0x7fffffff, RZ, 0xc0, !PT ;  /* 0x7fffffff03ff7812 */ /* 0x000fda000780c0ff */
[----:B------:R-:W-:Y:S01]  /*27a0*/  @!P0 MOV R2, R3 ;  /* 0x0000000300028202 */ /* 0x000fe20000000f00 */
[----:B------:R-:W-:Y:S06]  /*27b0*/  @!P0 BRA `(.L_x_66) ;  /* 0x0000000000448947 */ /* 0x000fec0003800000 */
[----:B------:R-:W-:Y:S01]  /*27c0*/  FSETP.GEU.FTZ.AND P0, PT, R3, RZ, PT ;  /* 0x000000ff0300720b */ /* 0x000fe20003f1e000 */
[----:B------:R-:W-:-:S12]  /*27d0*/  IMAD.MOV.U32 R0, RZ, RZ, R3 ;  /* 0x000000ffff007224 */ /* 0x000fd800078e0003 */
[----:B------:R-:W-:Y:S01]  /*27e0*/  @!P0 MOV R2, 0x7fffffff ;  /* 0x7fffffff00028802 */ /* 0x000fe20000000f00 */
[----:B------:R-:W-:Y:S06]  /*27f0*/  @!P0 BRA `(.L_x_66) ;  /* 0x0000000000348947 */ /* 0x000fec0003800000 */
[----:B------:R-:W-:-:S13]  /*2800*/  FSETP.GTU.FTZ.AND P0, PT, |R0|, +INF , PT ;  /* 0x7f8000000000780b */ /* 0x000fda0003f1c200 */
[----:B------:R-:W-:Y:S01]  /*2810*/  @P0 FADD.FTZ R2, R0, 1 ;  /* 0x3f80000000020421 */ /* 0x000fe20000010000 */
[----:B------:R-:W-:Y:S06]  /*2820*/  @P0 BRA `(.L_x_66) ;  /* 0x0000000000280947 */ /* 0x000fec0003800000 */
[----:B------:R-:W-:-:S13]  /*2830*/  FSETP.NEU.FTZ.AND P0, PT, |R0|, +INF , PT ;  /* 0x7f8000000000780b */ /* 0x000fda0003f1d200 */
[----:B------:R-:W-:-:S04]  /*2840*/  @P0 FFMA R3, R0, 1.84467440737095516160e+19, RZ ;  /* 0x5f80000000030823 */ /* 0x000fc800000000ff */
[----:B------:R-:W0:Y:S02]  /*2850*/  @P0 MUFU.RSQ R2, R3 ;  /* 0x0000000300020308 */ /* 0x000e240000001400 */
[----:B0-----:R-:W-:Y:S01]  /*2860*/  @P0 FMUL.FTZ R4, R3, R2 ;  /* 0x0000000203040220 */ /* 0x001fe20000410000 */
[----:B------:R-:W-:Y:S01]  /*2870*/  @P0 FMUL.FTZ R7, R2, 0.5 ;  /* 0x3f00000002070820 */ /* 0x000fe20000410000 */
[----:B------:R-:W-:Y:S02]  /*2880*/  @!P0 MOV R2, R0 ;  /* 0x0000000000028202 */ /* 0x000fe40000000f00 */
[----:B------:R-:W-:-:S04]  /*2890*/  @P0 FADD.FTZ R5, -R4, -RZ ;  /* 0x800000ff04050221 */ /* 0x000fc80000010100 */
[----:B------:R-:W-:-:S04]  /*28a0*/  @P0 FFMA R5, R4, R5, R3 ;  /* 0x0000000504050223 */ /* 0x000fc80000000003 */
[----:B------:R-:W-:-:S04]  /*28b0*/  @P0 FFMA R5, R5, R7, R4 ;  /* 0x0000000705050223 */ /* 0x000fc80000000004 */
[----:B------:R-:W-:-:S07]  /*28c0*/  @P0 FMUL.FTZ R2, R5, 2.3283064365386962891e-10 ;  /* 0x2f80000005020820 */ /* 0x000fce0000410000 */
.L_x_66:
[----:B------:R-:W-:Y:S01]  /*28d0*/  HFMA2 R3, -RZ, RZ, 0, 0 ;  /* 0x00000000ff037431 */ /* 0x000fe200000001ff */
[----:B------:R-:W-:Y:S02]  /*28e0*/  MOV R0, R2 ;  /* 0x0000000200007202 */ /* 0x000fe40000000f00 */
[----:B------:R-:W-:-:S04]  /*28f0*/  MOV R2, R8 ;  /* 0x0000000800027202 */ /* 0x000fc80000000f00 */
[----:B------:R-:W-:Y:S05]  /*2900*/  RET.REL.NODEC R2 `(GroupNormKernel) ;  /* 0xffffffd402bc7950 */ /* 0x000fea0003c3ffff */
        .weak           $__internal_2_$__cuda_sm3x_div_rn_noftz_f32_slowpath
        .type           $__internal_2_$__cuda_sm3x_div_rn_noftz_f32_slowpath,@function
        .size           $__internal_2_$__cuda_sm3x_div_rn_noftz_f32_slowpath,(.L_x_81 - $__internal_2_$__cuda_sm3x_div_rn_noftz_f32_slowpath)
$__internal_2_$__cuda_sm3x_div_rn_noftz_f32_slowpath:
[----:B------:R-:W-:Y:S01]  /*2910*/  SHF.R.U32.HI R20, RZ, 0x17, R13 ;  /* 0x00000017ff147819 */ /* 0x000fe2000001160d */
[----:B------:R-:W-:Y:S01]  /*2920*/  BSSY.RECONVERGENT B0, `(.L_x_67) ;  /* 0x0000064000007945 */ /* 0x000fe20003800200 */
[----:B------:R-:W-:Y:S02]  /*2930*/  SHF.R.U32.HI R21, RZ, 0x17, R0 ;  /* 0x00000017ff157819 */ /* 0x000fe40000011600 */
[----:B------:R-:W-:Y:S02]  /*2940*/  LOP3.LUT R20, R20, 0xff, RZ, 0xc0, !PT ;  /* 0x000000ff14147812 */ /* 0x000fe400078ec0ff */
[----:B------:R-:W-:-:S03]  /*2950*/  LOP3.LUT R21, R21, 0xff, RZ, 0xc0, !PT ;  /* 0x000000ff15157812 */ /* 0x000fc600078ec0ff */
[----:B------:R-:W-:Y:S01]  /*2960*/  VIADD R11, R20, 0xffffffff ;  /* 0xffffffff140b7836 */ /* 0x000fe20000000000 */
[----:B------:R-:W-:-:S04]  /*2970*/  IADD3 R22, PT, PT, R21, -0x1, RZ ;  /* 0xffffffff15167810 */ /* 0x000fc80007ffe0ff */
[----:B------:R-:W-:-:S04]  /*2980*/  ISETP.GT.U32.AND P0, PT, R11, 0xfd, PT ;  /* 0x000000fd0b00780c */ /* 0x000fc80003f04070 */
[----:B------:R-:W-:-:S13]  /*2990*/  ISETP.GT.U32.OR P0, PT, R22, 0xfd, P0 ;  /* 0x000000fd1600780c */ /* 0x000fda0000704470 */
[----:B------:R-:W-:Y:S01]  /*29a0*/  @!P0 MOV R11, RZ ;  /* 0x000000ff000b8202 */ /* 0x000fe20000000f00 */
[----:B------:R-:W-:Y:S06]  /*29b0*/  @!P0 BRA `(.L_x_68) ;  /* 0x0000000000648947 */ /* 0x000fec0003800000 */
[----:B------:R-:W-:Y:S02]  /*29c0*/  FSETP.GTU.FTZ.AND P0, PT, |R0|, +INF , PT ;  /* 0x7f8000000000780b */ /* 0x000fe40003f1c200 */
[----:B------:R-:W-:-:S04]  /*29d0*/  FSETP.GTU.FTZ.AND P1, PT, |R13|, +INF , PT ;  /* 0x7f8000000d00780b */ /* 0x000fc80003f3c200 */
[----:B------:R-:W-:-:S13]  /*29e0*/  PLOP3.LUT P0, PT, P0, P1, PT, 0xf8, 0x8f ;  /* 0x00000000008f781c */ /* 0x000fda0000703f70 */
[----:B------:R-:W-:Y:S05]  /*29f0*/  @P0 BRA `(.L_x_69) ;  /* 0x0000000400540947 */ /* 0x000fea0003800000 */
[----:B------:R-:W-:-:S13]  /*2a00*/  LOP3.LUT P0, RZ, R13, 0x7fffffff, R0, 0xc8, !PT ;  /* 0x7fffffff0dff7812 */ /* 0x000fda000780c800 */
[----:B------:R-:W-:Y:S05]  /*2a10*/  @!P0 BRA `(.L_x_70) ;  /* 0x0000000400448947 */ /* 0x000fea0003800000 */
[C---:B------:R-:W-:Y:S02]  /*2a20*/  FSETP.NEU.FTZ.AND P1, PT, |R0|.reuse, +INF , PT ;  /* 0x7f8000000000780b */ /* 0x040fe40003f3d200 */
[----:B------:R-:W-:Y:S02]  /*2a30*/  FSETP.NEU.FTZ.AND P2, PT, |R13|, +INF , PT ;  /* 0x7f8000000d00780b */ /* 0x000fe40003f5d200 */
[----:B------:R-:W-:-:S11]  /*2a40*/  FSETP.NEU.FTZ.AND P0, PT, |R0|, +INF , PT ;  /* 0x7f8000000000780b */ /* 0x000fd60003f1d200 */
[----:B------:R-:W-:Y:S05]  /*2a50*/  @!P2 BRA !P1, `(.L_x_70) ;  /* 0x000000040034a947 */ /* 0x000fea0004800000 */
[----:B------:R-:W-:-:S04]  /*2a60*/  LOP3.LUT P1, RZ, R0, 0x7fffffff, RZ, 0xc0, !PT ;  /* 0x7fffffff00ff7812 */ /* 0x000fc8000782c0ff */
[----:B------:R-:W-:-:S13]  /*2a70*/  PLOP3.LUT P1, PT, P2, P1, PT, 0x2f, 0xf2 ;  /* 0x0000000000f2781c */ /* 0x000fda0001722577 */
[----:B------:R-:W-:Y:S05]  /*2a80*/  @P1 BRA `(.L_x_71) ;  /* 0x0000000400201947 */ /* 0x000fea0003800000 */
[----:B------:R-:W-:-:S04]  /*2a90*/  LOP3.LUT P1, RZ, R13, 0x7fffffff, RZ, 0xc0, !PT ;  /* 0x7fffffff0dff7812 */ /* 0x000fc8000782c0ff */
[----:B------:R-:W-:-:S13]  /*2aa0*/  PLOP3.LUT P0, PT, P0, P1, PT, 0x2f, 0xf2 ;  /* 0x0000000000f2781c */ /* 0x000fda0000702577 */
[----:B------:R-:W-:Y:S05]  /*2ab0*/  @P0 BRA `(.L_x_72) ;  /* 0x0000000400080947 */ /* 0x000fea0003800000 */
[----:B------:R-:W-:-:S04]  /*2ac0*/  IADD3 R11, PT, PT, R21, -0x1, RZ ;  /* 0xffffffff150b7810 */ /* 0x000fc80007ffe0ff */
[----:B------:R-:W-:Y:S02]  /*2ad0*/  ISETP.GE.AND P0, PT, R11, RZ, PT ;  /* 0x000000ff0b00720c */ /* 0x000fe40003f06270 */
[----:B------:R-:W-:-:S04]  /*2ae0*/  IADD3 R11, PT, PT, R20, -0x1, RZ ;  /* 0xffffffff140b7810 */ /* 0x000fc80007ffe0ff */
[----:B------:R-:W-:-:S07]  /*2af0*/  ISETP.GE.AND P1, PT, R11, RZ, PT ;  /* 0x000000ff0b00720c */ /* 0x000fce0003f26270 */
[----:B------:R-:W-:Y:S01]  /*2b00*/  @P0 MOV R11, RZ ;  /* 0x000000ff000b0202 */ /* 0x000fe20000000f00 */
[----:B------:R-:W-:Y:S02]  /*2b10*/  @!P0 IMAD.MOV.U32 R11, RZ, RZ, -0x40 ;  /* 0xffffffc0ff0b8424 */ /* 0x000fe400078e00ff */
[----:B------:R-:W-:-:S03]  /*2b20*/  @!P0 FFMA R0, R0, 1.84467440737095516160e+19, RZ ;  /* 0x5f80000000008823 */ /* 0x000fc600000000ff */
[----:B------:R-:W-:Y:S01]  /*2b30*/  @!P1 FFMA R13, R13, 1.84467440737095516160e+19, RZ ;  /* 0x5f8000000d0d9823 */ /* 0x000fe200000000ff */
[----:B------:R-:W-:-:S07]  /*2b40*/  @!P1 IADD3 R11, PT, PT, R11, 0x40, RZ ;  /* 0x000000400b0b9810 */ /* 0x000fce0007ffe0ff */
.L_x_68:
[----:B------:R-:W-:Y:S01]  /*2b50*/  LEA R26, R20, 0xc0800000, 0x17 ;  /* 0xc0800000141a7811 */ /* 0x000fe200078eb8ff */
[----:B------:R-:W-:Y:S01]  /*2b60*/  BSSY.RECONVERGENT B1, `(.L_x_73) ;  /* 0x0000036000017945 */ /* 0x000fe20003800200 */
[----:B------:R-:W-:Y:S02]  /*2b70*/  IADD3 R21, PT, PT, R21, -0x7f, RZ ;  /* 0xffffff8115157810 */ /* 0x000fe40007ffe0ff */
[----:B------:R-:W-:-:S03]  /*2b80*/  IADD3 R26, PT, PT, -R26, R13, RZ ;  /* 0x0000000d1a1a7210 */ /* 0x000fc60007ffe1ff */
[----:B------:R-:W-:Y:S01]  /*2b90*/  IMAD R0, R21, -0x800000, R0 ;  /* 0xff80000015007824 */ /* 0x000fe200078e0200 */
[----:B------:R-:W0:Y:S01]  /*2ba0*/  MUFU.RCP R22, R26 ;  /* 0x0000001a00167308 */ /* 0x000e220000001000 */
[----:B------:R-:W-:-:S04]  /*2bb0*/  FADD.FTZ R23, -R26, -RZ ;  /* 0x800000ff1a177221 */ /* 0x000fc80000010100 */
[----:B0-----:R-:W-:-:S04]  /*2bc0*/  FFMA R13, R22, R23, 1 ;  /* 0x3f800000160d7423 */ /* 0x001fc80000000017 */
[----:B------:R-:W-:-:S04]  /*2bd0*/  FFMA R13, R22, R13, R22 ;  /* 0x0000000d160d7223 */ /* 0x000fc80000000016 */
[----:B------:R-:W-:-:S04]  /*2be0*/  FFMA R22, R0, R13, RZ ;  /* 0x0000000d00167223 */ /* 0x000fc800000000ff */
[----:B------:R-:W-:-:S04]  /*2bf0*/  FFMA R24, R23, R22, R0 ;  /* 0x0000001617187223 */ /* 0x000fc80000000000 */
[----:B------:R-:W-:Y:S01]  /*2c00*/  FFMA R24, R13, R24, R22 ;  /* 0x000000180d187223 */ /* 0x000fe20000000016 */
[----:B------:R-:W-:-:S03]  /*2c10*/  IADD3 R22, PT, PT, R21, 0x7f, -R20 ;  /* 0x0000007f15167810 */ /* 0x000fc60007ffe814 */
[----:B------:R-:W-:Y:S01]  /*2c20*/  FFMA R23, R23, R24, R0 ;  /* 0x0000001817177223 */ /* 0x000fe20000000000 */
[----:B------:R-:W-:-:S03]  /*2c30*/  IADD3 R11, PT, PT, R22, R11, RZ ;  /* 0x0000000b160b7210 */ /* 0x000fc60007ffe0ff */
[----:B------:R-:W-:-:S05]  /*2c40*/  FFMA R0, R13, R23, R24 ;  /* 0x000000170d007223 */ /* 0x000fca0000000018 */
[----:B------:R-:W-:-:S04]  /*2c50*/  SHF.R.U32.HI R20, RZ, 0x17, R0 ;  /* 0x00000017ff147819 */ /* 0x000fc80000011600 */
[----:B------:R-:W-:-:S04]  /*2c60*/  LOP3.LUT R20, R20, 0xff, RZ, 0xc0, !PT ;  /* 0x000000ff14147812 */ /* 0x000fc800078ec0ff */
[----:B------:R-:W-:-:S05]  /*2c70*/  IADD3 R20, PT, PT, R20, R11, RZ ;  /* 0x0000000b14147210 */ /* 0x000fca0007ffe0ff */
[----:B------:R-:W-:-:S05]  /*2c80*/  VIADD R21, R20, 0xffffffff ;  /* 0xffffffff14157836 */ /* 0x000fca0000000000 */
[----:B------:R-:W-:-:S13]  /*2c90*/  ISETP.GE.U32.AND P0, PT, R21, 0xfe, PT ;  /* 0x000000fe1500780c */ /* 0x000fda0003f06070 */
[----:B------:R-:W-:Y:S05]  /*2ca0*/  @!P0 BRA `(.L_x_74) ;  /* 0x0000000000808947 */ /* 0x000fea0003800000 */
[----:B------:R-:W-:-:S13]  /*2cb0*/  ISETP.GT.AND P0, PT, R20, 0xfe, PT ;  /* 0x000000fe1400780c */ /* 0x000fda0003f04270 */
[----:B------:R-:W-:Y:S05]  /*2cc0*/  @P0 BRA `(.L_x_75) ;  /* 0x00000000006c0947 */ /* 0x000fea0003800000 */
[----:B------:R-:W-:-:S13]  /*2cd0*/  ISETP.GE.AND P0, PT, R20, 0x1, PT ;  /* 0x000000011400780c */ /* 0x000fda0003f06270 */
[----:B------:R-:W-:Y:S05]  /*2ce0*/  @P0 BRA `(.L_x_76) ;  /* 0x0000000000740947 */ /* 0x000fea0003800000 */
[----:B------:R-:W-:Y:S02]  /*2cf0*/  ISETP.GE.AND P0, PT, R20, -0x18, PT ;  /* 0xffffffe81400780c */ /* 0x000fe40003f06270 */
[----:B------:R-:W-:-:S11]  /*2d00*/  LOP3.LUT R0, R0, 0x80000000, RZ, 0xc0, !PT ;  /* 0x8000000000007812 */ /* 0x000fd600078ec0ff */
[----:B------:R-:W-:Y:S05]  /*2d10*/  @!P0 BRA `(.L_x_76) ;  /* 0x0000000000688947 */ /* 0x000fea0003800000 */
[CCC-:B------:R-:W-:Y:S01]  /*2d20*/  FFMA.RZ R11, R13.reuse, R23.reuse, R24.reuse ;  /* 0x000000170d0b7223 */ /* 0x1c0fe2000000c018 */
[CCC-:B------:R-:W-:Y:S01]  /*2d30*/  FFMA.RP R21, R13.reuse, R23.reuse, R24.reuse ;  /* 0x000000170d157223 */ /* 0x1c0fe20000008018 */
[----:B------:R-:W-:Y:S01]  /*2d40*/  FFMA.RM R24, R13, R23, R24 ;  /* 0x000000170d187223 */ /* 0x000fe20000004018 */
[C---:B------:R-:W-:Y:S02]  /*2d50*/  IADD3 R13, PT, PT, R20.reuse, 0x20, RZ ;  /* 0x00000020140d7810 */ /* 0x040fe40007ffe0ff */
[----:B------:R-:W-:Y:S02]  /*2d60*/  LOP3.LUT R11, R11, 0x7fffff, RZ, 0xc0, !PT ;  /* 0x007fffff0b0b7812 */ /* 0x000fe400078ec0ff */
[C---:B------:R-:W-:Y:S02]  /*2d70*/  ISETP.NE.AND P2, PT, R20.reuse, RZ, PT ;  /* 0x000000ff1400720c */ /* 0x040fe40003f45270 */
[----:B------:R-:W-:Y:S02]  /*2d80*/  LOP3.LUT R22, R11, 0x800000, RZ, 0xfc, !PT ;  /* 0x008000000b167812 */ /* 0x000fe400078efcff */
[----:B------:R-:W-:-:S02]  /*2d90*/  ISETP.NE.AND P1, PT, R20, RZ, PT ;  /* 0x000000ff1400720c */ /* 0x000fc40003f25270 */
[----:B------:R-:W-:Y:S02]  /*2da0*/  IADD3 R20, PT, PT, -R20, RZ, RZ ;  /* 0x000000ff14147210 */ /* 0x000fe40007ffe1ff */
[----:B------:R-:W-:Y:S02]  /*2db0*/  SHF.L.U32 R13, R22, R13, RZ ;  /* 0x0000000d160d7219 */ /* 0x000fe400000006ff */
[----:B------:R-:W-:Y:S02]  /*2dc0*/  FSETP.NEU.FTZ.AND P0, PT, R21, R24, PT ;  /* 0x000000181500720b */ /* 0x000fe40003f1d000 */
[----:B------:R-:W-:Y:S02]  /*2dd0*/  SEL R11, R20, RZ, P2 ;  /* 0x000000ff140b7207 */ /* 0x000fe40001000000 */
[----:B------:R-:W-:Y:S02]  /*2de0*/  ISETP.NE.AND P1, PT, R13, RZ, P1 ;  /* 0x000000ff0d00720c */ /* 0x000fe40000f25270 */
[----:B------:R-:W-:-:S02]  /*2df0*/  SHF.R.U32.HI R22, RZ, R11, R22 ;  /* 0x0000000bff167219 */ /* 0x000fc40000011616 */
[----:B------:R-:W-:Y:S02]  /*2e00*/  PLOP3.LUT P0, PT, P0, P1, PT, 0xf8, 0x8f ;  /* 0x00000000008f781c */ /* 0x000fe40000703f70 */
[----:B------:R-:W-:Y:S02]  /*2e10*/  SHF.R.U32.HI R13, RZ, 0x1, R22 ;  /* 0x00000001ff0d7819 */ /* 0x000fe40000011616 */
[----:B------:R-:W-:-:S04]  /*2e20*/  SEL R20, RZ, 0x1, !P0 ;  /* 0x00000001ff147807 */ /* 0x000fc80004000000 */
[----:B------:R-:W-:-:S04]  /*2e30*/  LOP3.LUT R11, R20, 0x1, R13, 0xf8, !PT ;  /* 0x00000001140b7812 */ /* 0x000fc800078ef80d */
[----:B------:R-:W-:-:S04]  /*2e40*/  LOP3.LUT R22, R11, R22, RZ, 0xc0, !PT ;  /* 0x000000160b167212 */ /* 0x000fc800078ec0ff */
[----:B------:R-:W-:-:S04]  /*2e50*/  IADD3 R13, PT, PT, R13, R22, RZ ;  /* 0x000000160d0d7210 */ /* 0x000fc80007ffe0ff */
[----:B------:R-:W-:Y:S01]  /*2e60*/  LOP3.LUT R0, R13, R0, RZ, 0xfc, !PT ;  /* 0x000000000d007212 */ /* 0x000fe200078efcff */
[----:B------:R-:W-:Y:S06]  /*2e70*/  BRA `(.L_x_76) ;  /* 0x0000000000107947 */ /* 0x000fec0003800000 */
.L_x_75:
[----:B------:R-:W-:-:S04]  /*2e80*/  LOP3.LUT R0, R0, 0x80000000, RZ, 0xc0, !PT ;  /* 0x8000000000007812 */ /* 0x000fc800078ec0ff */
[----:B------:R-:W-:Y:S01]  /*2e90*/  LOP3.LUT R0, R0, 0x7f800000, RZ, 0xfc, !PT ;  /* 0x7f80000000007812 */ /* 0x000fe200078efcff */
[----:B------:R-:W-:Y:S06]  /*2ea0*/  BRA `(.L_x_76) ;  /* 0x0000000000047947 */ /* 0x000fec0003800000 */
.L_x_74:
[----:B------:R-:W-:-:S07]  /*2eb0*/  LEA R0, R11, R0, 0x17 ;  /* 0x000000000b007211 */ /* 0x000fce00078eb8ff */
.L_x_76:
[----:B------:R-:W-:Y:S05]  /*2ec0*/  BSYNC.RECONVERGENT B1 ;  /* 0x0000000000017941 */ /* 0x000fea0003800200 */
.L_x_73:
[----:B------:R-:W-:Y:S05]  /*2ed0*/  BRA `(.L_x_77) ;  /* 0x0000000000207947 */ /* 0x000fea0003800000 */
.L_x_72:
[----:B------:R-:W-:-:S04]  /*2ee0*/  LOP3.LUT R0, R13, 0x80000000, R0, 0x48, !PT ;  /* 0x800000000d007812 */ /* 0x000fc800078e4800 */
[----:B------:R-:W-:Y:S01]  /*2ef0*/  LOP3.LUT R0, R0, 0x7f800000, RZ, 0xfc, !PT ;  /* 0x7f80000000007812 */ /* 0x000fe200078efcff */
[----:B------:R-:W-:Y:S06]  /*2f00*/  BRA `(.L_x_77) ;  /* 0x0000000000147947 */ /* 0x000fec0003800000 */
.L_x_71:
[----:B------:R-:W-:Y:S01]  /*2f10*/  LOP3.LUT R0, R13, 0x80000000, R0, 0x48, !PT ;  /* 0x800000000d007812 */ /* 0x000fe200078e4800 */
[----:B------:R-:W-:Y:S06]  /*2f20*/  BRA `(.L_x_77) ;  /* 0x00000000000c7947 */ /* 0x000fec0003800000 */
.L_x_70:
[----:B------:R-:W0:Y:S01]  /*2f30*/  MUFU.RSQ R0, -QNAN ;  /* 0xffc0000000007908 */ /* 0x000e220000001400 */
[----:B------:R-:W-:Y:S05]  /*2f40*/  BRA `(.L_x_77) ;  /* 0x0000000000047947 */ /* 0x000fea0003800000 */
.L_x_69:
[----:B------:R-:W-:-:S07]  /*2f50*/  FADD.FTZ R0, R0, R13 ;  /* 0x0000000d00007221 */ /* 0x000fce0000010000 */
.L_x_77:
[----:B------:R-:W-:Y:S05]  /*2f60*/  BSYNC.RECONVERGENT B0 ;  /* 0x0000000000007941 */ /* 0x000fea0003800200 */
.L_x_67:
[----:B------:R-:W-:-:S04]  /*2f70*/  HFMA2 R13, -RZ, RZ, 0, 0 ;  /* 0x00000000ff0d7431 */ /* 0x000fc800000001ff */
[----:B0-----:R-:W-:Y:S05]  /*2f80*/  RET.REL.NODEC R12 `(GroupNormKernel) ;  /* 0xffffffd00c1c7950 */ /* 0x001fea0003c3ffff */
.L_x_78:
[----:B------:R-:W-:-:S00]  /*2f90*/  BRA `(.L_x_78) ;  /* 0xfffffffc00fc7947 */ /* 0x000fc0000383ffff */
[----:B------:R-:W-:-:S00]  /*2fa0*/  NOP ;  /* 0x0000000000007918 */ /* 0x000fc00000000000 */
        /* <DEDUP_REMOVED lines=13> */
.L_x_81:


//--------------------- .nv.shared.GroupNormKernel --------------------------
	.section	.nv.shared.GroupNormKernel,"aw",@nobits
	.sectionflags	@""
	.align	16
	.zero		1024


//--------------------- .nv.shared.reserved.0     --------------------------
	.section	.nv.shared.reserved.0,"aw",@nobits
	.weak		__nv_reservedSMEM_offset_0_alias
	.size		__nv_reservedSMEM_offset_0_alias, 0, 64
	.other		__nv_reservedSMEM_offset_0_alias,@"STO_CUDA_RESERVED_SHARED STV_DEFAULT"
__nv_reservedSMEM_offset_0_alias:
	.zero		0
	.zero		64


//--------------------- .nv.constant0.GroupNormKernel --------------------------
	.section	.nv.constant0.GroupNormKernel,"a",@progbits
	.sectionflags	@""
	.align	4
.nv.constant0.GroupNormKernel:
	.zero		968


//--------------------- SYMBOLS --------------------------

	.type		.nv.reservedSmem.offset0,@object
	.size		.nv.reservedSmem.offset0,0x4
	.type		.nv.reservedSmem.cap,@object
	.size		.nv.reservedSmem.cap,0x4
